	.target	sm_100a

	.elftype	@"ET_EXEC"


//--------------------- .note.nv.tkinfo           --------------------------
	.section	.note.nv.tkinfo,"",@"SHT_NOTE"
	.sectionflags	@"SHF_NOTE_NV_TKINFO"
	.tkinfo
        /*0018*/ 	.word	0x00000002
        /*0030*/ 	.string	""
        /*0030*/ 	.string	"ptxas"
        /*0030*/ 	.string	"Cuda compilation tools, release 13.0, V13.0.88"
        /*0030*/ 	.string	"Build cuda_13.0.r13.0/compiler.36424714_0"
        /*0030*/ 	.string	"-arch sm_100a -m 64 "



//--------------------- .note.nv.cuinfo           --------------------------
	.section	.note.nv.cuinfo,"",@"SHT_NOTE"
	.sectionflags	@"SHF_NOTE_NV_CUINFO"
        /*0018*/ 	.short	0x0002
        /*001a*/ 	.short	0x0064
        /*001c*/ 	.short	0x0082
	.zero		2


//--------------------- .nv.info                  --------------------------
	.section	.nv.info,"",@"SHT_CUDA_INFO"
	.align	4


	//----- nvinfo : EIATTR_REGCOUNT
	.align		4
        /*0000*/ 	.byte	0x04, 0x2f
        /*0002*/ 	.short	(.L_19 - .L_18)
	.align		4
.L_18:
        /*0004*/ 	.word	index@(_ZN7cutlass13device_kernelINS_4gemm6kernel13GemmUniversalIN4cute5tupleIJiiiiEEENS1_10collective13CollectiveMmaINS1_35MainloopSm100TmaUmmaWarpSpecializedILi3ELi2ELi2ENS5_IJNS4_1CILi1EEESB_SB_EEEEENS5_IJNSA_ILi128EEENSA_ILi256EEENSA_ILi32EEEEEENS_6half_tENS5_IJlSB_lEEESI_SJ_NS4_8TiledMMAINS4_8MMA_AtomIJNS4_20SM100_MMA_F16BF16_SSISI_SI_fLi128ELi256ELNS4_4UMMA5MajorE0ELSO_0ELNSN_7ScaleInE0ELSP_0EEEEEENS4_6LayoutISC_NS5_IJNSA_ILi0EEEST_ST_EEEEENS5_IJNS4_10UnderscoreESW_SW_EEEEENS4_13SM90_TMA_LOADENS4_14ComposedLayoutINS4_7SwizzleILi2ELi4ELi3EEENS4_18smem_ptr_flag_bitsILi16EEENSS_INS5_IJNSA_ILi8EEESG_EEENS5_IJSG_SB_EEEEEEEvNS4_8identityESZ_S19_vS1A_EENS_8epilogue10collective18CollectiveEpilogueINS1C_23Sm100TmaWarpSpecializedILi4ELi2ELi64ELb1ELb0EEEJSH_NS5_IJNSS_ISE_SB_EENSS_INSA_ILi64EEESB_EEEEESI_SJ_SI_SJ_NS1C_6fusion15FusionCallbacksIS1G_NS1L_17LinearCombinationISI_fSI_fLNS_15FloatRoundStyleE2EEESH_S1K_JEEENS4_5SM1004TMEM4LOAD26SM100_TMEM_LOAD_32dp32b64xESZ_NS10_INS11_ILi3ELi4ELi3EEES14_NSS_INS5_IJS15_S1I_EEENS5_IJS1I_SB_EEEEEEENS4_39AutoVectorizingCopyWithAssumedAlignmentILi128EEENS4_14SM90_TMA_STOREES1Z_S21_S21_EEEvvEEEEvNT_6ParamsE)
        /*0008*/ 	.word	0x000000b9


	//----- nvinfo : EIATTR_FRAME_SIZE
	.align		4
.L_19:
        /*000c*/ 	.byte	0x04, 0x11
        /*000e*/ 	.short	(.L_21 - .L_20)
	.align		4
.L_20:
        /*0010*/ 	.word	index@($__internal_2_$__cuda_sm10x_tcgen05_guardrail_trap_unallocated_columns_being_dealloced)
        /*0014*/ 	.word	0x00000000


	//----- nvinfo : EIATTR_FRAME_SIZE
	.align		4
.L_21:
        /*0018*/ 	.byte	0x04, 0x11
        /*001a*/ 	.short	(.L_23 - .L_22)
	.align		4
.L_22:
        /*001c*/ 	.word	index@($__internal_1_$__cuda_sm10x_tcgen05_guardrail_trap_phase_invalid_during_alloc)
        /*0020*/ 	.word	0x00000000


	//----- nvinfo : EIATTR_FRAME_SIZE
	.align		4
.L_23:
        /*0024*/ 	.byte	0x04, 0x11
        /*0026*/ 	.short	(.L_25 - .L_24)
	.align		4
.L_24:
        /*0028*/ 	.word	index@($__internal_0_$__cuda_sm10x_tcgen05_guardrail_trap_col_being_dealloced_not_returned_by_alloc)
        /*002c*/ 	.word	0x00000000


	//----- nvinfo : EIATTR_FRAME_SIZE
	.align		4
.L_25:
        /*0030*/ 	.byte	0x04, 0x11
        /*0032*/ 	.short	(.L_27 - .L_26)
	.align		4
.L_26:
        /*0034*/ 	.word	index@(_ZN7cutlass13device_kernelINS_4gemm6kernel13GemmUniversalIN4cute5tupleIJiiiiEEENS1_10collective13CollectiveMmaINS1_35MainloopSm100TmaUmmaWarpSpecializedILi3ELi2ELi2ENS5_IJNS4_1CILi1EEESB_SB_EEEEENS5_IJNSA_ILi128EEENSA_ILi256EEENSA_ILi32EEEEEENS_6half_tENS5_IJlSB_lEEESI_SJ_NS4_8TiledMMAINS4_8MMA_AtomIJNS4_20SM100_MMA_F16BF16_SSISI_SI_fLi128ELi256ELNS4_4UMMA5MajorE0ELSO_0ELNSN_7ScaleInE0ELSP_0EEEEEENS4_6LayoutISC_NS5_IJNSA_ILi0EEEST_ST_EEEEENS5_IJNS4_10UnderscoreESW_SW_EEEEENS4_13SM90_TMA_LOADENS4_14ComposedLayoutINS4_7SwizzleILi2ELi4ELi3EEENS4_18smem_ptr_flag_bitsILi16EEENSS_INS5_IJNSA_ILi8EEESG_EEENS5_IJSG_SB_EEEEEEEvNS4_8identityESZ_S19_vS1A_EENS_8epilogue10collective18CollectiveEpilogueINS1C_23Sm100TmaWarpSpecializedILi4ELi2ELi64ELb1ELb0EEEJSH_NS5_IJNSS_ISE_SB_EENSS_INSA_ILi64EEESB_EEEEESI_SJ_SI_SJ_NS1C_6fusion15FusionCallbacksIS1G_NS1L_17LinearCombinationISI_fSI_fLNS_15FloatRoundStyleE2EEESH_S1K_JEEENS4_5SM1004TMEM4LOAD26SM100_TMEM_LOAD_32dp32b64xESZ_NS10_INS11_ILi3ELi4ELi3EEES14_NSS_INS5_IJS15_S1I_EEENS5_IJS1I_SB_EEEEEEENS4_39AutoVectorizingCopyWithAssumedAlignmentILi128EEENS4_14SM90_TMA_STOREES1Z_S21_S21_EEEvvEEEEvNT_6ParamsE)
        /*0038*/ 	.word	0x00000000


	//----- nvinfo : EIATTR_MIN_STACK_SIZE
	.align		4
.L_27:
        /*003c*/ 	.byte	0x04, 0x12
        /*003e*/ 	.short	(.L_29 - .L_28)
	.align		4
.L_28:
        /*0040*/ 	.word	index@(_ZN7cutlass13device_kernelINS_4gemm6kernel13GemmUniversalIN4cute5tupleIJiiiiEEENS1_10collective13CollectiveMmaINS1_35MainloopSm100TmaUmmaWarpSpecializedILi3ELi2ELi2ENS5_IJNS4_1CILi1EEESB_SB_EEEEENS5_IJNSA_ILi128EEENSA_ILi256EEENSA_ILi32EEEEEENS_6half_tENS5_IJlSB_lEEESI_SJ_NS4_8TiledMMAINS4_8MMA_AtomIJNS4_20SM100_MMA_F16BF16_SSISI_SI_fLi128ELi256ELNS4_4UMMA5MajorE0ELSO_0ELNSN_7ScaleInE0ELSP_0EEEEEENS4_6LayoutISC_NS5_IJNSA_ILi0EEEST_ST_EEEEENS5_IJNS4_10UnderscoreESW_SW_EEEEENS4_13SM90_TMA_LOADENS4_14ComposedLayoutINS4_7SwizzleILi2ELi4ELi3EEENS4_18smem_ptr_flag_bitsILi16EEENSS_INS5_IJNSA_ILi8EEESG_EEENS5_IJSG_SB_EEEEEEEvNS4_8identityESZ_S19_vS1A_EENS_8epilogue10collective18CollectiveEpilogueINS1C_23Sm100TmaWarpSpecializedILi4ELi2ELi64ELb1ELb0EEEJSH_NS5_IJNSS_ISE_SB_EENSS_INSA_ILi64EEESB_EEEEESI_SJ_SI_SJ_NS1C_6fusion15FusionCallbacksIS1G_NS1L_17LinearCombinationISI_fSI_fLNS_15FloatRoundStyleE2EEESH_S1K_JEEENS4_5SM1004TMEM4LOAD26SM100_TMEM_LOAD_32dp32b64xESZ_NS10_INS11_ILi3ELi4ELi3EEES14_NSS_INS5_IJS15_S1I_EEENS5_IJS1I_SB_EEEEEEENS4_39AutoVectorizingCopyWithAssumedAlignmentILi128EEENS4_14SM90_TMA_STOREES1Z_S21_S21_EEEvvEEEEvNT_6ParamsE)
        /*0044*/ 	.word	0x00000000
.L_29:


//--------------------- .nv.compat                --------------------------
	.section	.nv.compat,"",@"SHT_CUDA_COMPAT_INFO"
	.align	4
        /*0000*/ 	.byte	0x02, 0x09, 0x01, 0x00, 0x02, 0x02, 0x02, 0x00, 0x02, 0x05, 0x05, 0x00, 0x03, 0x07, 0x01, 0x01
        /*0010*/ 	.byte	0x02, 0x03, 0x01, 0x00, 0x02, 0x06, 0x01, 0x00, 0x04, 0x0b, 0x08, 0x00, 0x09, 0x00, 0x00, 0x00
        /*0020*/ 	.byte	0x00, 0x00, 0x00, 0x00


//--------------------- .nv.info._ZN7cutlass13device_kernelINS_4gemm6kernel13GemmUniversalIN4cute5tupleIJiiiiEEENS1_10collective13CollectiveMmaINS1_35MainloopSm100TmaUmmaWarpSpecializedILi3ELi2ELi2ENS5_IJNS4_1CILi1EEESB_SB_EEEEENS5_IJNSA_ILi128EEENSA_ILi256EEENSA_ILi32EEEEEENS_6half_tENS5_IJlSB_lEEESI_SJ_NS4_8TiledMMAINS4_8MMA_AtomIJNS4_20SM100_MMA_F16BF16_SSISI_SI_fLi128ELi256ELNS4_4UMMA5MajorE0ELSO_0ELNSN_7ScaleInE0ELSP_0EEEEEENS4_6LayoutISC_NS5_IJNSA_ILi0EEEST_ST_EEEEENS5_IJNS4_10UnderscoreESW_SW_EEEEENS4_13SM90_TMA_LOADENS4_14ComposedLayoutINS4_7SwizzleILi2ELi4ELi3EEENS4_18smem_ptr_flag_bitsILi16EEENSS_INS5_IJNSA_ILi8EEESG_EEENS5_IJSG_SB_EEEEEEEvNS4_8identityESZ_S19_vS1A_EENS_8epilogue10collective18CollectiveEpilogueINS1C_23Sm100TmaWarpSpecializedILi4ELi2ELi64ELb1ELb0EEEJSH_NS5_IJNSS_ISE_SB_EENSS_INSA_ILi64EEESB_EEEEESI_SJ_SI_SJ_NS1C_6fusion15FusionCallbacksIS1G_NS1L_17LinearCombinationISI_fSI_fLNS_15FloatRoundStyleE2EEESH_S1K_JEEENS4_5SM1004TMEM4LOAD26SM100_TMEM_LOAD_32dp32b64xESZ_NS10_INS11_ILi3ELi4ELi3EEES14_NSS_INS5_IJS15_S1I_EEENS5_IJS1I_SB_EEEEEEENS4_39AutoVectorizingCopyWithAssumedAlignmentILi128EEENS4_14SM90_TMA_STOREES1Z_S21_S21_EEEvvEEEEvNT_6ParamsE --------------------------
	.section	.nv.info._ZN7cutlass13device_kernelINS_4gemm6kernel13GemmUniversalIN4cute5tupleIJiiiiEEENS1_10collective13CollectiveMmaINS1_35MainloopSm100TmaUmmaWarpSpecializedILi3ELi2ELi2ENS5_IJNS4_1CILi1EEESB_SB_EEEEENS5_IJNSA_ILi128EEENSA_ILi256EEENSA_ILi32EEEEEENS_6half_tENS5_IJlSB_lEEESI_SJ_NS4_8TiledMMAINS4_8MMA_AtomIJNS4_20SM100_MMA_F16BF16_SSISI_SI_fLi128ELi256ELNS4_4UMMA5MajorE0ELSO_0ELNSN_7ScaleInE0ELSP_0EEEEEENS4_6LayoutISC_NS5_IJNSA_ILi0EEEST_ST_EEEEENS5_IJNS4_10UnderscoreESW_SW_EEEEENS4_13SM90_TMA_LOADENS4_14ComposedLayoutINS4_7SwizzleILi2ELi4ELi3EEENS4_18smem_ptr_flag_bitsILi16EEENSS_INS5_IJNSA_ILi8EEESG_EEENS5_IJSG_SB_EEEEEEEvNS4_8identityESZ_S19_vS1A_EENS_8epilogue10collective18CollectiveEpilogueINS1C_23Sm100TmaWarpSpecializedILi4ELi2ELi64ELb1ELb0EEEJSH_NS5_IJNSS_ISE_SB_EENSS_INSA_ILi64EEESB_EEEEESI_SJ_SI_SJ_NS1C_6fusion15FusionCallbacksIS1G_NS1L_17LinearCombinationISI_fSI_fLNS_15FloatRoundStyleE2EEESH_S1K_JEEENS4_5SM1004TMEM4LOAD26SM100_TMEM_LOAD_32dp32b64xESZ_NS10_INS11_ILi3ELi4ELi3EEES14_NSS_INS5_IJS15_S1I_EEENS5_IJS1I_SB_EEEEEEENS4_39AutoVectorizingCopyWithAssumedAlignmentILi128EEENS4_14SM90_TMA_STOREES1Z_S21_S21_EEEvvEEEEvNT_6ParamsE,"",@"SHT_CUDA_INFO"
	.sectionflags	@""
	.align	4


	//----- nvinfo : EIATTR_CUDA_API_VERSION
	.align		4
        /*0000*/ 	.byte	0x04, 0x37
        /*0002*/ 	.short	(.L_31 - .L_30)
.L_30:
        /*0004*/ 	.word	0x00000082


	//----- nvinfo : EIATTR_KPARAM_INFO
	.align		4
.L_31:
        /*0008*/ 	.byte	0x04, 0x17
        /*000a*/ 	.short	(.L_33 - .L_32)
.L_32:
        /*000c*/ 	.word	0x00000000
        /*0010*/ 	.short	0x0000
        /*0012*/ 	.short	0x0000
        /*0014*/ 	.byte	0x00, 0xf0, 0x01, 0x20


	//----- nvinfo : EIATTR_AT_ENTRY_FRAGMENTS
	.align		4
.L_33:
        /*0018*/ 	.byte	0x04, 0x4f
        /*001a*/ 	.short	(.L_35 - .L_34)


	//   ....[0]....
.L_34:
        /*001c*/ 	.word	0x00000006


	//----- nvinfo : EIATTR_RESERVED_SMEM_USED
	.align		4
.L_35:
        /*0020*/ 	.byte	0x01, 0x41
	.zero		2


	//----- nvinfo : EIATTR_SPARSE_MMA_MASK
	.align		4
        /*0024*/ 	.byte	0x03, 0x50
        /*0026*/ 	.short	0x0000


	//----- nvinfo : EIATTR_TCGEN05_1CTA_USED
	.align		4
        /*0028*/ 	.byte	0x01, 0x51
	.zero		2


	//----- nvinfo : EIATTR_MAXREG_COUNT
	.align		4
        /*002c*/ 	.byte	0x03, 0x1b
        /*002e*/ 	.short	0x00ff


	//----- nvinfo : EIATTR_NUM_BARRIERS
	.align		4
        /*0030*/ 	.byte	0x02, 0x4c
        /*0032*/ 	.byte	0x07
	.zero		1


	//----- nvinfo : EIATTR_EXTERNS
	.align		4
        /*0034*/ 	.byte	0x04, 0x0f
        /*0036*/ 	.short	(.L_37 - .L_36)


	//   ....[0]....
	.align		4
.L_36:
        /*0038*/ 	.word	index@(__assertfail)


	//----- nvinfo : EIATTR_MERCURY_ISA_VERSION
	.align		4
.L_37:
        /*003c*/ 	.byte	0x03, 0x5f
        /*003e*/ 	.short	0x0101


	//----- nvinfo : EIATTR_INT_WARP_WIDE_INSTR_OFFSETS
	.align		4
        /*0040*/ 	.byte	0x04, 0x31
        /*0042*/ 	.short	(.L_39 - .L_38)


	//   ....[0]....
.L_38:
        /*0044*/ 	.word	0x00001d90


	//   ....[1]....
        /*0048*/ 	.word	0x00003550


	//   ....[2]....
        /*004c*/ 	.word	0x00003570


	//   ....[3]....
        /*0050*/ 	.word	0x000035a0


	//   ....[4]....
        /*0054*/ 	.word	0x00003ee0


	//   ....[5]....
        /*0058*/ 	.word	0x00003f50


	//   ....[6]....
        /*005c*/ 	.word	0x00004030


	//   ....[7]....
        /*0060*/ 	.word	0x000040b0


	//   ....[8]....
        /*0064*/ 	.word	0x000041c0


	//   ....[9]....
        /*0068*/ 	.word	0x00004250


	//   ....[10]....
        /*006c*/ 	.word	0x00004430


	//   ....[11]....
        /*0070*/ 	.word	0x00004590


	//----- nvinfo : EIATTR_COOP_GROUP_MASK_REGIDS
	.align		4
.L_39:
        /*0074*/ 	.byte	0x04, 0x29
        /*0076*/ 	.short	(.L_41 - .L_40)


	//   ....[0]....
.L_40:
        /*0078*/ 	.word	0xffffffff


	//   ....[1]....
        /*007c*/ 	.word	0xffffffff


	//   ....[2]....
        /*0080*/ 	.word	0xffffffff


	//   ....[3]....
        /*0084*/ 	.word	0xffffffff


	//   ....[4]....
        /*0088*/ 	.word	0xffffffff


	//   ....[5]....
        /*008c*/ 	.word	0xffffffff


	//   ....[6]....
        /*0090*/ 	.word	0xffffffff


	//   ....[7]....
        /*0094*/ 	.word	0xffffffff


	//   ....[8]....
        /*0098*/ 	.word	0xffffffff


	//   ....[9]....
        /*009c*/ 	.word	0xffffffff


	//   ....[10]....
        /*00a0*/ 	.word	0xffffffff


	//   ....[11]....
        /*00a4*/ 	.word	0xffffffff


	//   ....[12]....
        /*00a8*/ 	.word	0xffffffff


	//----- nvinfo : EIATTR_COOP_GROUP_INSTR_OFFSETS
	.align		4
.L_41:
        /*00ac*/ 	.byte	0x04, 0x28
        /*00ae*/ 	.short	(.L_43 - .L_42)


	//   ....[0]....
.L_42:
        /*00b0*/ 	.word	0x00000090


	//   ....[1]....
        /*00b4*/ 	.word	0x000004d0


	//   ....[2]....
        /*00b8*/ 	.word	0x00000620


	//   ....[3]....
        /*00bc*/ 	.word	0x000007c0


	//   ....[4]....
        /*00c0*/ 	.word	0x000008c0


	//   ....[5]....
        /*00c4*/ 	.word	0x00000a30


	//   ....[6]....
        /*00c8*/ 	.word	0x00000b90


	//   ....[7]....
        /*00cc*/ 	.word	0x00001c70


	//   ....[8]....
        /*00d0*/ 	.word	0x000029c0


	//   ....[9]....
        /*00d4*/ 	.word	0x00002bd0


	//   ....[10]....
        /*00d8*/ 	.word	0x00002c00


	//   ....[11]....
        /*00dc*/ 	.word	0x00003430


	//   ....[12]....
        /*00e0*/ 	.word	0x00003660


	//----- nvinfo : EIATTR_VRC_CTA_INIT_COUNT
	.align		4
.L_43:
        /*00e4*/ 	.byte	0x02, 0x4a
        /*00e6*/ 	.byte	0x80
	.zero		1


	//----- nvinfo : EIATTR_SYSCALL_OFFSETS
	.align		4
        /*00e8*/ 	.byte	0x04, 0x46
        /*00ea*/ 	.short	(.L_45 - .L_44)


	//   ....[0]....
.L_44:
        /*00ec*/ 	.word	0x00005040


	//   ....[1]....
        /*00f0*/ 	.word	0x00005130


	//   ....[2]....
        /*00f4*/ 	.word	0x00005aa0


	//   ....[3]....
        /*00f8*/ 	.word	0x00006f60


	//   ....[4]....
        /*00fc*/ 	.word	0x00008380


	//   ....[5]....
        /*0100*/ 	.word	0x00009790


	//----- nvinfo : EIATTR_MBARRIER_INSTR_OFFSETS
	.align		4
.L_45:
        /*0104*/ 	.byte	0x04, 0x39
        /*0106*/ 	.short	(.L_47 - .L_46)


	//   ....[0]....
.L_46:
        /*0108*/ 	.word	0x000005b0
        /*010c*/ 	.word	0x000000ff
        /*0110*/ 	.word	0x00000000
        /*0114*/ 	.short	0x0100
        /*0116*/ 	.byte	0x05
	.zero		1


	//   ....[1]....
        /*0118*/ 	.word	0x000005c0
        /*011c*/ 	.word	0x000000ff
        /*0120*/ 	.word	0x00000018
        /*0124*/ 	.short	0x0100
        /*0126*/ 	.byte	0x05
	.zero		1


	//   ....[2]....
        /*0128*/ 	.word	0x000005d0
        /*012c*/ 	.word	0x000000ff
        /*0130*/ 	.word	0x00000008
        /*0134*/ 	.short	0x0100
        /*0136*/ 	.byte	0x05
	.zero		1


	//   ....[3]....
        /*0138*/ 	.word	0x000005e0
        /*013c*/ 	.word	0x000000ff
        /*0140*/ 	.word	0x00000020
        /*0144*/ 	.short	0x0100
        /*0146*/ 	.byte	0x05
	.zero		1


	//   ....[4]....
        /*0148*/ 	.word	0x000005f0
        /*014c*/ 	.word	0x000000ff
        /*0150*/ 	.word	0x00000010
        /*0154*/ 	.short	0x0100
        /*0156*/ 	.byte	0x05
	.zero		1


	//   ....[5]....
        /*0158*/ 	.word	0x00000600
        /*015c*/ 	.word	0x000000ff
        /*0160*/ 	.word	0x00000028
        /*0164*/ 	.short	0x0100
        /*0166*/ 	.byte	0x05
	.zero		1


	//   ....[6]....
        /*0168*/ 	.word	0x00000730
        /*016c*/ 	.word	0x000000ff
        /*0170*/ 	.word	0x00000030
        /*0174*/ 	.short	0x0100
        /*0176*/ 	.byte	0x07
	.zero		1


	//   ....[7]....
        /*0178*/ 	.word	0x00000740
        /*017c*/ 	.word	0x000000ff
        /*0180*/ 	.word	0x00000050
        /*0184*/ 	.short	0x0100
        /*0186*/ 	.byte	0x07
	.zero		1


	//   ....[8]....
        /*0188*/ 	.word	0x00000750
        /*018c*/ 	.word	0x000000ff
        /*0190*/ 	.word	0x00000038
        /*0194*/ 	.short	0x0100
        /*0196*/ 	.byte	0x07
	.zero		1


	//   ....[9]....
        /*0198*/ 	.word	0x00000760
        /*019c*/ 	.word	0x000000ff
        /*01a0*/ 	.word	0x00000058
        /*01a4*/ 	.short	0x0100
        /*01a6*/ 	.byte	0x07
	.zero		1


	//   ....[10]....
        /*01a8*/ 	.word	0x00000770
        /*01ac*/ 	.word	0x000000ff
        /*01b0*/ 	.word	0x00000040
        /*01b4*/ 	.short	0x0100
        /*01b6*/ 	.byte	0x07
	.zero		1


	//   ....[11]....
        /*01b8*/ 	.word	0x00000780
        /*01bc*/ 	.word	0x000000ff
        /*01c0*/ 	.word	0x00000060
        /*01c4*/ 	.short	0x0100
        /*01c6*/ 	.byte	0x07
	.zero		1


	//   ....[12]....
        /*01c8*/ 	.word	0x00000790
        /*01cc*/ 	.word	0x000000ff
        /*01d0*/ 	.word	0x00000048
        /*01d4*/ 	.short	0x0100
        /*01d6*/ 	.byte	0x07
	.zero		1


	//   ....[13]....
        /*01d8*/ 	.word	0x000007a0
        /*01dc*/ 	.word	0x000000ff
        /*01e0*/ 	.word	0x00000068
        /*01e4*/ 	.short	0x0100
        /*01e6*/ 	.byte	0x07
	.zero		1


	//   ....[14]....
        /*01e8*/ 	.word	0x00000890
        /*01ec*/ 	.word	0x000000ff
        /*01f0*/ 	.word	0x00000070
        /*01f4*/ 	.short	0x0100
        /*01f6*/ 	.byte	0x05
	.zero		1


	//   ....[15]....
        /*01f8*/ 	.word	0x000008a0
        /*01fc*/ 	.word	0x000000ff
        /*0200*/ 	.word	0x00000078
        /*0204*/ 	.short	0x0100
        /*0206*/ 	.byte	0x05
	.zero		1


	//   ....[16]....
        /*0208*/ 	.word	0x000009e0
        /*020c*/ 	.word	0x000000ff
        /*0210*/ 	.word	0x00000080
        /*0214*/ 	.short	0x0100
        /*0216*/ 	.byte	0x05
	.zero		1


	//   ....[17]....
        /*0218*/ 	.word	0x000009f0
        /*021c*/ 	.word	0x000000ff
        /*0220*/ 	.word	0x00000090
        /*0224*/ 	.short	0x0100
        /*0226*/ 	.byte	0x05
	.zero		1


	//   ....[18]....
        /*0228*/ 	.word	0x00000a00
        /*022c*/ 	.word	0x000000ff
        /*0230*/ 	.word	0x00000088
        /*0234*/ 	.short	0x0100
        /*0236*/ 	.byte	0x05
	.zero		1


	//   ....[19]....
        /*0238*/ 	.word	0x00000a10
        /*023c*/ 	.word	0x000000ff
        /*0240*/ 	.word	0x00000098
        /*0244*/ 	.short	0x0100
        /*0246*/ 	.byte	0x05
	.zero		1


	//   ....[20]....
        /*0248*/ 	.word	0x00000b40
        /*024c*/ 	.word	0x000000ff
        /*0250*/ 	.word	0x000000a0
        /*0254*/ 	.short	0x0100
        /*0256*/ 	.byte	0x07
	.zero		1


	//   ....[21]....
        /*0258*/ 	.word	0x00000b50
        /*025c*/ 	.word	0x000000ff
        /*0260*/ 	.word	0x000000b0
        /*0264*/ 	.short	0x0100
        /*0266*/ 	.byte	0x07
	.zero		1


	//   ....[22]....
        /*0268*/ 	.word	0x00000b60
        /*026c*/ 	.word	0x000000ff
        /*0270*/ 	.word	0x000000a8
        /*0274*/ 	.short	0x0100
        /*0276*/ 	.byte	0x07
	.zero		1


	//   ....[23]....
        /*0278*/ 	.word	0x00000b70
        /*027c*/ 	.word	0x000000ff
        /*0280*/ 	.word	0x000000b8
        /*0284*/ 	.short	0x0100
        /*0286*/ 	.byte	0x07
	.zero		1


	//   ....[24]....
        /*0288*/ 	.word	0x00000c60
        /*028c*/ 	.word	0x000000ff
        /*0290*/ 	.word	0x000000c0
        /*0294*/ 	.short	0x0100
        /*0296*/ 	.byte	0x05
	.zero		1


	//   ....[25]....
        /*0298*/ 	.word	0x00000c70
        /*029c*/ 	.word	0x000000ff
        /*02a0*/ 	.word	0x000000d0
        /*02a4*/ 	.short	0x0100
        /*02a6*/ 	.byte	0x05
	.zero		1


	//   ....[26]....
        /*02a8*/ 	.word	0x00000c80
        /*02ac*/ 	.word	0x000000ff
        /*02b0*/ 	.word	0x000000c8
        /*02b4*/ 	.short	0x0100
        /*02b6*/ 	.byte	0x05
	.zero		1


	//   ....[27]....
        /*02b8*/ 	.word	0x00000c90
        /*02bc*/ 	.word	0x000000ff
        /*02c0*/ 	.word	0x000000d8
        /*02c4*/ 	.short	0x0100
        /*02c6*/ 	.byte	0x05
	.zero		1


	//   ....[28]....
        /*02c8*/ 	.word	0x00001570
        /*02cc*/ 	.word	0x00000003
        /*02d0*/ 	.word	0x000000d0
        /*02d4*/ 	.short	0x010a
        /*02d6*/ 	.byte	0xff
	.zero		1


	//   ....[29]....
        /*02d8*/ 	.word	0x000015a0
        /*02dc*/ 	.word	0x00000003
        /*02e0*/ 	.word	0x000000c0
        /*02e4*/ 	.short	0x0101
        /*02e6*/ 	.byte	0xff
	.zero		1


	//   ....[30]....
        /*02e8*/ 	.word	0x00001670
        /*02ec*/ 	.word	0x000000ff
        /*02f0*/ 	.word	0x00000018
        /*02f4*/ 	.short	0x010a
        /*02f6*/ 	.byte	0x08
	.zero		1


	//   ....[31]....
        /*02f8*/ 	.word	0x00001710
        /*02fc*/ 	.word	0x000000ff
        /*0300*/ 	.word	0x00000018
        /*0304*/ 	.short	0x010a
        /*0306*/ 	.byte	0x21
	.zero		1


	//   ....[32]....
        /*0308*/ 	.word	0x00001860
        /*030c*/ 	.word	0x000000ff
        /*0310*/ 	.word	0x00000018
        /*0314*/ 	.short	0x010a
        /*0316*/ 	.byte	0x08
	.zero		1


	//   ....[33]....
        /*0318*/ 	.word	0x00001970
        /*031c*/ 	.word	0x000000ff
        /*0320*/ 	.word	0x00000078
        /*0324*/ 	.short	0x0101
        /*0326*/ 	.byte	0x04
	.zero		1


	//   ....[34]....
        /*0328*/ 	.word	0x00001990
        /*032c*/ 	.word	0x000000ff
        /*0330*/ 	.word	0x00000018
        /*0334*/ 	.short	0x010a
        /*0336*/ 	.byte	0x08
	.zero		1


	//   ....[35]....
        /*0338*/ 	.word	0x00001a10
        /*033c*/ 	.word	0x000000ff
        /*0340*/ 	.word	0x00000018
        /*0344*/ 	.short	0x010a
        /*0346*/ 	.byte	0x11
	.zero		1


	//   ....[36]....
        /*0348*/ 	.word	0x00001b60
        /*034c*/ 	.word	0x000000ff
        /*0350*/ 	.word	0x00000018
        /*0354*/ 	.short	0x010a
        /*0356*/ 	.byte	0x08
	.zero		1


	//   ....[37]....
        /*0358*/ 	.word	0x00001ca0
        /*035c*/ 	.word	0x00000002
        /*0360*/ 	.word	0x00000080
        /*0364*/ 	.short	0x010a
        /*0366*/ 	.byte	0xff
	.zero		1


	//   ....[38]....
        /*0368*/ 	.word	0x00001d60
        /*036c*/ 	.word	0x00000002
        /*0370*/ 	.word	0x00000000
        /*0374*/ 	.short	0x0101
        /*0376*/ 	.byte	0xff
	.zero		1


	//   ....[39]....
        /*0378*/ 	.word	0x000022c0
        /*037c*/ 	.word	0x000000ff
        /*0380*/ 	.word	0x00000000
        /*0384*/ 	.short	0x010a
        /*0386*/ 	.byte	0x05
	.zero		1


	//   ....[40]....
        /*0388*/ 	.word	0x00002350
        /*038c*/ 	.word	0x000000ff
        /*0390*/ 	.word	0x00000000
        /*0394*/ 	.short	0x010a
        /*0396*/ 	.byte	0x05
	.zero		1


	//   ....[41]....
        /*0398*/ 	.word	0x000023f0
        /*039c*/ 	.word	0x00000000
        /*03a0*/ 	.word	0x00000000
        /*03a4*/ 	.short	0x010a
        /*03a6*/ 	.byte	0xff
	.zero		1


	//   ....[42]....
        /*03a8*/ 	.word	0x00002510
        /*03ac*/ 	.word	0x00000000
        /*03b0*/ 	.word	0x000000c0
        /*03b4*/ 	.short	0x010a
        /*03b6*/ 	.byte	0xff
	.zero		1


	//   ....[43]....
        /*03b8*/ 	.word	0x00002570
        /*03bc*/ 	.word	0x00000004
        /*03c0*/ 	.word	0x00000000
        /*03c4*/ 	.short	0x0101
        /*03c6*/ 	.byte	0xff
	.zero		1


	//   ....[44]....
        /*03c8*/ 	.word	0x00002590
        /*03cc*/ 	.word	0x000000ff
        /*03d0*/ 	.word	0x00000090
        /*03d4*/ 	.short	0x010a
        /*03d6*/ 	.byte	0x05
	.zero		1


	//   ....[45]....
        /*03d8*/ 	.word	0x000026b0
        /*03dc*/ 	.word	0x00000000
        /*03e0*/ 	.word	0x00000080
        /*03e4*/ 	.short	0x010a
        /*03e6*/ 	.byte	0xff
	.zero		1


	//   ....[46]....
        /*03e8*/ 	.word	0x000027c0
        /*03ec*/ 	.word	0x00000000
        /*03f0*/ 	.word	0x00000000
        /*03f4*/ 	.short	0x0101
        /*03f6*/ 	.byte	0xff
	.zero		1


	//   ....[47]....
        /*03f8*/ 	.word	0x00002850
        /*03fc*/ 	.word	0x000000ff
        /*0400*/ 	.word	0x00000090
        /*0404*/ 	.short	0x0106
        /*0406*/ 	.byte	0x05
	.zero		1


	//   ....[48]....
        /*0408*/ 	.word	0x00002870
        /*040c*/ 	.word	0x000000ff
        /*0410*/ 	.word	0x00000090
        /*0414*/ 	.short	0x010a
        /*0416*/ 	.byte	0x05
	.zero		1


	//   ....[49]....
        /*0418*/ 	.word	0x00002900
        /*041c*/ 	.word	0x000000ff
        /*0420*/ 	.word	0x00000090
        /*0424*/ 	.short	0x0106
        /*0426*/ 	.byte	0x04
	.zero		1


	//   ....[50]....
        /*0428*/ 	.word	0x00002940
        /*042c*/ 	.word	0x00000000
        /*0430*/ 	.word	0x00000090
        /*0434*/ 	.short	0x010a
        /*0436*/ 	.byte	0xff
	.zero		1


	//   ....[51]....
        /*0438*/ 	.word	0x00002e40
        /*043c*/ 	.word	0x00000000
        /*0440*/ 	.word	0x00000080
        /*0444*/ 	.short	0x010a
        /*0446*/ 	.byte	0xff
	.zero		1


	//   ....[52]....
        /*0448*/ 	.word	0x00002f50
        /*044c*/ 	.word	0x00000003
        /*0450*/ 	.word	0x00000000
        /*0454*/ 	.short	0x0101
        /*0456*/ 	.byte	0xff
	.zero		1


	//   ....[53]....
        /*0458*/ 	.word	0x00002f60
        /*045c*/ 	.word	0x000000ff
        /*0460*/ 	.word	0x00000000
        /*0464*/ 	.short	0x010a
        /*0466*/ 	.byte	0x04
	.zero		1


	//   ....[54]....
        /*0468*/ 	.word	0x00002f80
        /*046c*/ 	.word	0x000000ff
        /*0470*/ 	.word	0x000000b0
        /*0474*/ 	.short	0x010a
        /*0476*/ 	.byte	0x08
	.zero		1


	//   ....[55]....
        /*0478*/ 	.word	0x00003050
        /*047c*/ 	.word	0x000000ff
        /*0480*/ 	.word	0x00000000
        /*0484*/ 	.short	0x010a
        /*0486*/ 	.byte	0x07
	.zero		1


	//   ....[56]....
        /*0488*/ 	.word	0x00003190
        /*048c*/ 	.word	0x000000ff
        /*0490*/ 	.word	0x00000000
        /*0494*/ 	.short	0x010a
        /*0496*/ 	.byte	0x04
	.zero		1


	//   ....[57]....
        /*0498*/ 	.word	0x00003380
        /*049c*/ 	.word	0x000000ff
        /*04a0*/ 	.word	0x00000000
        /*04a4*/ 	.short	0x010a
        /*04a6*/ 	.byte	0x05
	.zero		1


	//   ....[58]....
        /*04a8*/ 	.word	0x00003410
        /*04ac*/ 	.word	0x000000ff
        /*04b0*/ 	.word	0x00000000
        /*04b4*/ 	.short	0x010a
        /*04b6*/ 	.byte	0x07
	.zero		1


	//   ....[59]....
        /*04b8*/ 	.word	0x00003890
        /*04bc*/ 	.word	0x00000000
        /*04c0*/ 	.word	0x00000080
        /*04c4*/ 	.short	0x010a
        /*04c6*/ 	.byte	0xff
	.zero		1


	//   ....[60]....
        /*04c8*/ 	.word	0x00003950
        /*04cc*/ 	.word	0x00000000
        /*04d0*/ 	.word	0x00000000
        /*04d4*/ 	.short	0x0101
        /*04d6*/ 	.byte	0xff
	.zero		1


	//   ....[61]....
        /*04d8*/ 	.word	0x00003c70
        /*04dc*/ 	.word	0x000000ff
        /*04e0*/ 	.word	0x00000078
        /*04e4*/ 	.short	0x010a
        /*04e6*/ 	.byte	0x07
	.zero		1


	//   ....[62]....
        /*04e8*/ 	.word	0x00003e60
        /*04ec*/ 	.word	0x000000ff
        /*04f0*/ 	.word	0x00000050
        /*04f4*/ 	.short	0x010a
        /*04f6*/ 	.byte	0x07
	.zero		1


	//   ....[63]....
        /*04f8*/ 	.word	0x00003fd0
        /*04fc*/ 	.word	0x000000ff
        /*0500*/ 	.word	0x00000030
        /*0504*/ 	.short	0x010b
        /*0506*/ 	.byte	0x07
	.zero		1


	//   ....[64]....
        /*0508*/ 	.word	0x00003fe0
        /*050c*/ 	.word	0x000000ff
        /*0510*/ 	.word	0x00000000
        /*0514*/ 	.short	0x0101
        /*0516*/ 	.byte	0x08
	.zero		1


	//   ....[65]....
        /*0518*/ 	.word	0x00004000
        /*051c*/ 	.word	0x000000ff
        /*0520*/ 	.word	0x00000058
        /*0524*/ 	.short	0x010a
        /*0526*/ 	.byte	0x07
	.zero		1


	//   ....[66]....
        /*0528*/ 	.word	0x00004160
        /*052c*/ 	.word	0x000000ff
        /*0530*/ 	.word	0x00000038
        /*0534*/ 	.short	0x010b
        /*0536*/ 	.byte	0x07
	.zero		1


	//   ....[67]....
        /*0538*/ 	.word	0x00004170
        /*053c*/ 	.word	0x000000ff
        /*0540*/ 	.word	0x00000000
        /*0544*/ 	.short	0x0101
        /*0546*/ 	.byte	0x08
	.zero		1


	//   ....[68]....
        /*0548*/ 	.word	0x00004180
        /*054c*/ 	.word	0x000000ff
        /*0550*/ 	.word	0x00000060
        /*0554*/ 	.short	0x010a
        /*0556*/ 	.byte	0x07
	.zero		1


	//   ....[69]....
        /*0558*/ 	.word	0x00004320
        /*055c*/ 	.word	0x000000ff
        /*0560*/ 	.word	0x00000040
        /*0564*/ 	.short	0x010b
        /*0566*/ 	.byte	0x07
	.zero		1


	//   ....[70]....
        /*0568*/ 	.word	0x00004390
        /*056c*/ 	.word	0x000000ff
        /*0570*/ 	.word	0x00000000
        /*0574*/ 	.short	0x0101
        /*0576*/ 	.byte	0x08
	.zero		1


	//   ....[71]....
        /*0578*/ 	.word	0x000043c0
        /*057c*/ 	.word	0x000000ff
        /*0580*/ 	.word	0x00000068
        /*0584*/ 	.short	0x010a
        /*0586*/ 	.byte	0x07
	.zero		1


	//   ....[72]....
        /*0588*/ 	.word	0x000045d0
        /*058c*/ 	.word	0x000000ff
        /*0590*/ 	.word	0x00000048
        /*0594*/ 	.short	0x010b
        /*0596*/ 	.byte	0x07
	.zero		1


	//   ....[73]....
        /*0598*/ 	.word	0x000045f0
        /*059c*/ 	.word	0x000000ff
        /*05a0*/ 	.word	0x00000000
        /*05a4*/ 	.short	0x0101
        /*05a6*/ 	.byte	0x0d
	.zero		1


	//   ....[74]....
        /*05a8*/ 	.word	0x00004620
        /*05ac*/ 	.word	0x000000ff
        /*05b0*/ 	.word	0x00000050
        /*05b4*/ 	.short	0x010a
        /*05b6*/ 	.byte	0x07
	.zero		1


	//   ....[75]....
        /*05b8*/ 	.word	0x00004640
        /*05bc*/ 	.word	0x000000ff
        /*05c0*/ 	.word	0x00000058
        /*05c4*/ 	.short	0x010a
        /*05c6*/ 	.byte	0x07
	.zero		1


	//   ....[76]....
        /*05c8*/ 	.word	0x00004660
        /*05cc*/ 	.word	0x000000ff
        /*05d0*/ 	.word	0x00000060
        /*05d4*/ 	.short	0x010a
        /*05d6*/ 	.byte	0x07
	.zero		1


	//   ....[77]....
        /*05d8*/ 	.word	0x000046a0
        /*05dc*/ 	.word	0x00000000
        /*05e0*/ 	.word	0x00000068
        /*05e4*/ 	.short	0x010a
        /*05e6*/ 	.byte	0xff
	.zero		1


	//   ....[78]....
        /*05e8*/ 	.word	0x00004a00
        /*05ec*/ 	.word	0x00000000
        /*05f0*/ 	.word	0x00000080
        /*05f4*/ 	.short	0x010a
        /*05f6*/ 	.byte	0xff
	.zero		1


	//   ....[79]....
        /*05f8*/ 	.word	0x00004b10
        /*05fc*/ 	.word	0x00000000
        /*0600*/ 	.word	0x00000000
        /*0604*/ 	.short	0x0101
        /*0606*/ 	.byte	0xff
	.zero		1


	//   ....[80]....
        /*0608*/ 	.word	0x000055c0
        /*060c*/ 	.word	0x000000ff
        /*0610*/ 	.word	0x00000030
        /*0614*/ 	.short	0x010a
        /*0616*/ 	.byte	0x30
	.zero		1


	//   ....[81]....
        /*0618*/ 	.word	0x00005680
        /*061c*/ 	.word	0x00000057
        /*0620*/ 	.word	0x000000a0
        /*0624*/ 	.short	0x010a
        /*0626*/ 	.byte	0xff
	.zero		1


	//   ....[82]....
        /*0628*/ 	.word	0x000057b0
        /*062c*/ 	.word	0x000000ff
        /*0630*/ 	.word	0x00000030
        /*0634*/ 	.short	0x010a
        /*0636*/ 	.byte	0x30
	.zero		1


	//   ....[83]....
        /*0638*/ 	.word	0x00005980
        /*063c*/ 	.word	0x00000057
        /*0640*/ 	.word	0x000000a0
        /*0644*/ 	.short	0x010a
        /*0646*/ 	.byte	0xff
	.zero		1


	//   ....[84]....
        /*0648*/ 	.word	0x00006c00
        /*064c*/ 	.word	0x00000000
        /*0650*/ 	.word	0x00000000
        /*0654*/ 	.short	0x0101
        /*0656*/ 	.byte	0xff
	.zero		1


	//   ....[85]....
        /*0658*/ 	.word	0x00006c10
        /*065c*/ 	.word	0x00000003
        /*0660*/ 	.word	0x00000030
        /*0664*/ 	.short	0x010a
        /*0666*/ 	.byte	0xff
	.zero		1


	//   ....[86]....
        /*0668*/ 	.word	0x00006cf0
        /*066c*/ 	.word	0x00000003
        /*0670*/ 	.word	0x00000030
        /*0674*/ 	.short	0x010a
        /*0676*/ 	.byte	0xff
	.zero		1


	//   ....[87]....
        /*0678*/ 	.word	0x00008020
        /*067c*/ 	.word	0x00000055
        /*0680*/ 	.word	0x00000000
        /*0684*/ 	.short	0x0101
        /*0686*/ 	.byte	0xff
	.zero		1


	//   ....[88]....
        /*0688*/ 	.word	0x00008040
        /*068c*/ 	.word	0x00000000
        /*0690*/ 	.word	0x00000030
        /*0694*/ 	.short	0x010a
        /*0696*/ 	.byte	0xff
	.zero		1


	//   ....[89]....
        /*0698*/ 	.word	0x00008110
        /*069c*/ 	.word	0x00000000
        /*06a0*/ 	.word	0x00000030
        /*06a4*/ 	.short	0x010a
        /*06a6*/ 	.byte	0xff
	.zero		1


	//   ....[90]....
        /*06a8*/ 	.word	0x00009440
        /*06ac*/ 	.word	0x00000054
        /*06b0*/ 	.word	0x00000000
        /*06b4*/ 	.short	0x0101
        /*06b6*/ 	.byte	0xff
	.zero		1


	//   ....[91]....
        /*06b8*/ 	.word	0x00009460
        /*06bc*/ 	.word	0x00000003
        /*06c0*/ 	.word	0x00000030
        /*06c4*/ 	.short	0x010a
        /*06c6*/ 	.byte	0xff
	.zero		1


	//   ....[92]....
        /*06c8*/ 	.word	0x00009530
        /*06cc*/ 	.word	0x00000003
        /*06d0*/ 	.word	0x00000030
        /*06d4*/ 	.short	0x010a
        /*06d6*/ 	.byte	0xff
	.zero		1


	//   ....[93]....
        /*06d8*/ 	.word	0x000098f0
        /*06dc*/ 	.word	0x000000ff
        /*06e0*/ 	.word	0x00000000
        /*06e4*/ 	.short	0x0101
        /*06e6*/ 	.byte	0x05
	.zero		1


	//   ....[94]....
        /*06e8*/ 	.word	0x0000a8b0
        /*06ec*/ 	.word	0x00000000
        /*06f0*/ 	.word	0x00000000
        /*06f4*/ 	.short	0x0101
        /*06f6*/ 	.byte	0xff
	.zero		1


	//   ....[95]....
        /*06f8*/ 	.word	0x0000ab20
        /*06fc*/ 	.word	0x000000ff
        /*0700*/ 	.word	0x00000000
        /*0704*/ 	.short	0x0101
        /*0706*/ 	.byte	0x04
	.zero		1


	//   ....[96]....
        /*0708*/ 	.word	0x0000ab40
        /*070c*/ 	.word	0x00000003
        /*0710*/ 	.word	0x000000d0
        /*0714*/ 	.short	0x010a
        /*0716*/ 	.byte	0xff
	.zero		1


	//   ....[97]....
        /*0718*/ 	.word	0x0000aba0
        /*071c*/ 	.word	0x00000002
        /*0720*/ 	.word	0x00000018
        /*0724*/ 	.short	0x010a
        /*0726*/ 	.byte	0xff
	.zero		1


	//   ....[98]....
        /*0728*/ 	.word	0x0000ac00
        /*072c*/ 	.word	0x00000002
        /*0730*/ 	.word	0x00000018
        /*0734*/ 	.short	0x010a
        /*0736*/ 	.byte	0xff
	.zero		1


	//   ....[99]....
        /*0738*/ 	.word	0x0000ac50
        /*073c*/ 	.word	0x00000002
        /*0740*/ 	.word	0x00000080
        /*0744*/ 	.short	0x010a
        /*0746*/ 	.byte	0xff
	.zero		1


	//   ....[100]....
        /*0748*/ 	.word	0x0000acb0
        /*074c*/ 	.word	0x00000000
        /*0750*/ 	.word	0x00000000
        /*0754*/ 	.short	0x010a
        /*0756*/ 	.byte	0xff
	.zero		1


	//   ....[101]....
        /*0758*/ 	.word	0x0000ad10
        /*075c*/ 	.word	0x00000000
        /*0760*/ 	.word	0x00000000
        /*0764*/ 	.short	0x010a
        /*0766*/ 	.byte	0xff
	.zero		1


	//   ....[102]....
        /*0768*/ 	.word	0x0000ad60
        /*076c*/ 	.word	0x00000000
        /*0770*/ 	.word	0x000000c0
        /*0774*/ 	.short	0x010a
        /*0776*/ 	.byte	0xff
	.zero		1


	//   ....[103]....
        /*0778*/ 	.word	0x0000adc0
        /*077c*/ 	.word	0x00000000
        /*0780*/ 	.word	0x00000090
        /*0784*/ 	.short	0x010a
        /*0786*/ 	.byte	0xff
	.zero		1


	//   ....[104]....
        /*0788*/ 	.word	0x0000ae10
        /*078c*/ 	.word	0x00000000
        /*0790*/ 	.word	0x00000080
        /*0794*/ 	.short	0x010a
        /*0796*/ 	.byte	0xff
	.zero		1


	//   ....[105]....
        /*0798*/ 	.word	0x0000ae70
        /*079c*/ 	.word	0x00000000
        /*07a0*/ 	.word	0x00000090
        /*07a4*/ 	.short	0x010a
        /*07a6*/ 	.byte	0xff
	.zero		1


	//   ....[106]....
        /*07a8*/ 	.word	0x0000aec0
        /*07ac*/ 	.word	0x00000000
        /*07b0*/ 	.word	0x00000080
        /*07b4*/ 	.short	0x010a
        /*07b6*/ 	.byte	0xff
	.zero		1


	//   ....[107]....
        /*07b8*/ 	.word	0x0000af20
        /*07bc*/ 	.word	0x00000003
        /*07c0*/ 	.word	0x000000b0
        /*07c4*/ 	.short	0x010a
        /*07c6*/ 	.byte	0xff
	.zero		1


	//   ....[108]....
        /*07c8*/ 	.word	0x0000af80
        /*07cc*/ 	.word	0x00000000
        /*07d0*/ 	.word	0x00000000
        /*07d4*/ 	.short	0x010a
        /*07d6*/ 	.byte	0xff
	.zero		1


	//   ....[109]....
        /*07d8*/ 	.word	0x0000afe0
        /*07dc*/ 	.word	0x00000000
        /*07e0*/ 	.word	0x00000000
        /*07e4*/ 	.short	0x010a
        /*07e6*/ 	.byte	0xff
	.zero		1


	//   ....[110]....
        /*07e8*/ 	.word	0x0000b040
        /*07ec*/ 	.word	0x00000000
        /*07f0*/ 	.word	0x00000000
        /*07f4*/ 	.short	0x010a
        /*07f6*/ 	.byte	0xff
	.zero		1


	//   ....[111]....
        /*07f8*/ 	.word	0x0000b090
        /*07fc*/ 	.word	0x00000000
        /*0800*/ 	.word	0x00000080
        /*0804*/ 	.short	0x010a
        /*0806*/ 	.byte	0xff
	.zero		1


	//   ....[112]....
        /*0808*/ 	.word	0x0000b0f0
        /*080c*/ 	.word	0x00000000
        /*0810*/ 	.word	0x00000078
        /*0814*/ 	.short	0x010a
        /*0816*/ 	.byte	0xff
	.zero		1


	//   ....[113]....
        /*0818*/ 	.word	0x0000b150
        /*081c*/ 	.word	0x00000003
        /*0820*/ 	.word	0x00000050
        /*0824*/ 	.short	0x010a
        /*0826*/ 	.byte	0xff
	.zero		1


	//   ....[114]....
        /*0828*/ 	.word	0x0000b1b0
        /*082c*/ 	.word	0x00000003
        /*0830*/ 	.word	0x00000058
        /*0834*/ 	.short	0x010a
        /*0836*/ 	.byte	0xff
	.zero		1


	//   ....[115]....
        /*0838*/ 	.word	0x0000b210
        /*083c*/ 	.word	0x00000003
        /*0840*/ 	.word	0x00000060
        /*0844*/ 	.short	0x010a
        /*0846*/ 	.byte	0xff
	.zero		1


	//   ....[116]....
        /*0848*/ 	.word	0x0000b270
        /*084c*/ 	.word	0x00000003
        /*0850*/ 	.word	0x00000068
        /*0854*/ 	.short	0x010a
        /*0856*/ 	.byte	0xff
	.zero		1


	//   ....[117]....
        /*0858*/ 	.word	0x0000b2d0
        /*085c*/ 	.word	0x00000000
        /*0860*/ 	.word	0x00000050
        /*0864*/ 	.short	0x010a
        /*0866*/ 	.byte	0xff
	.zero		1


	//   ....[118]....
        /*0868*/ 	.word	0x0000b330
        /*086c*/ 	.word	0x00000000
        /*0870*/ 	.word	0x00000058
        /*0874*/ 	.short	0x010a
        /*0876*/ 	.byte	0xff
	.zero		1


	//   ....[119]....
        /*0878*/ 	.word	0x0000b390
        /*087c*/ 	.word	0x00000000
        /*0880*/ 	.word	0x00000060
        /*0884*/ 	.short	0x010a
        /*0886*/ 	.byte	0xff
	.zero		1


	//   ....[120]....
        /*0888*/ 	.word	0x0000b3e0
        /*088c*/ 	.word	0x00000000
        /*0890*/ 	.word	0x00000080
        /*0894*/ 	.short	0x010a
        /*0896*/ 	.byte	0xff
	.zero		1


	//   ....[121]....
        /*0898*/ 	.word	0x0000b440
        /*089c*/ 	.word	0x00000003
        /*08a0*/ 	.word	0x00000030
        /*08a4*/ 	.short	0x010a
        /*08a6*/ 	.byte	0xff
	.zero		1


	//   ....[122]....
        /*08a8*/ 	.word	0x0000b490
        /*08ac*/ 	.word	0x00000057
        /*08b0*/ 	.word	0x000000a0
        /*08b4*/ 	.short	0x010a
        /*08b6*/ 	.byte	0xff
	.zero		1


	//   ....[123]....
        /*08b8*/ 	.word	0x0000b4e0
        /*08bc*/ 	.word	0x00000003
        /*08c0*/ 	.word	0x00000030
        /*08c4*/ 	.short	0x010a
        /*08c6*/ 	.byte	0xff
	.zero		1


	//   ....[124]....
        /*08c8*/ 	.word	0x0000b530
        /*08cc*/ 	.word	0x00000000
        /*08d0*/ 	.word	0x00000030
        /*08d4*/ 	.short	0x010a
        /*08d6*/ 	.byte	0xff
	.zero		1


	//   ....[125]....
        /*08d8*/ 	.word	0x0000b580
        /*08dc*/ 	.word	0x00000003
        /*08e0*/ 	.word	0x00000030
        /*08e4*/ 	.short	0x010a
        /*08e6*/ 	.byte	0xff
	.zero		1


	//----- nvinfo : EIATTR_NUM_MBARRIERS
	.align		4
.L_47:
        /*08e8*/ 	.byte	0x03, 0x38
        /*08ea*/ 	.short	0x001c


	//----- nvinfo : EIATTR_EXIT_INSTR_OFFSETS
	.align		4
        /*08ec*/ 	.byte	0x04, 0x1c
        /*08ee*/ 	.short	(.L_49 - .L_48)


	//   ....[0]....
.L_48:
        /*08f0*/ 	.word	0x00002420


	//   ....[1]....
        /*08f4*/ 	.word	0x00002910


	//   ....[2]....
        /*08f8*/ 	.word	0x00002970


	//   ....[3]....
        /*08fc*/ 	.word	0x00003670


	//   ....[4]....
        /*0900*/ 	.word	0x000046d0


	//   ....[5]....
        /*0904*/ 	.word	0x00004710


	//   ....[6]....
        /*0908*/ 	.word	0x0000aa10


	//   ....[7]....
        /*090c*/ 	.word	0x0000aa90


	//   ....[8]....
        /*0910*/ 	.word	0x0000aac0


	//   ....[9]....
        /*0914*/ 	.word	0x0000ab30


	//----- nvinfo : EIATTR_MAX_THREADS
	.align		4
.L_49:
        /*0918*/ 	.byte	0x04, 0x05
        /*091a*/ 	.short	(.L_51 - .L_50)
.L_50:
        /*091c*/ 	.word	0x00000100
        /*0920*/ 	.word	0x00000001
        /*0924*/ 	.word	0x00000001


	//----- nvinfo : EIATTR_CRS_STACK_SIZE
	.align		4
.L_51:
        /*0928*/ 	.byte	0x04, 0x1e
        /*092a*/ 	.short	(.L_53 - .L_52)
.L_52:
        /*092c*/ 	.word	0x00000000


	//----- nvinfo : EIATTR_CBANK_PARAM_SIZE
	.align		4
.L_53:
        /*0930*/ 	.byte	0x03, 0x19
        /*0932*/ 	.short	0x0800


	//----- nvinfo : EIATTR_PARAM_CBANK
	.align		4
        /*0934*/ 	.byte	0x04, 0x0a
        /*0936*/ 	.short	(.L_55 - .L_54)
	.align		4
.L_54:
        /*0938*/ 	.word	index@(.nv.constant0._ZN7cutlass13device_kernelINS_4gemm6kernel13GemmUniversalIN4cute5tupleIJiiiiEEENS1_10collective13CollectiveMmaINS1_35MainloopSm100TmaUmmaWarpSpecializedILi3ELi2ELi2ENS5_IJNS4_1CILi1EEESB_SB_EEEEENS5_IJNSA_ILi128EEENSA_ILi256EEENSA_ILi32EEEEEENS_6half_tENS5_IJlSB_lEEESI_SJ_NS4_8TiledMMAINS4_8MMA_AtomIJNS4_20SM100_MMA_F16BF16_SSISI_SI_fLi128ELi256ELNS4_4UMMA5MajorE0ELSO_0ELNSN_7ScaleInE0ELSP_0EEEEEENS4_6LayoutISC_NS5_IJNSA_ILi0EEEST_ST_EEEEENS5_IJNS4_10UnderscoreESW_SW_EEEEENS4_13SM90_TMA_LOADENS4_14ComposedLayoutINS4_7SwizzleILi2ELi4ELi3EEENS4_18smem_ptr_flag_bitsILi16EEENSS_INS5_IJNSA_ILi8EEESG_EEENS5_IJSG_SB_EEEEEEEvNS4_8identityESZ_S19_vS1A_EENS_8epilogue10collective18CollectiveEpilogueINS1C_23Sm100TmaWarpSpecializedILi4ELi2ELi64ELb1ELb0EEEJSH_NS5_IJNSS_ISE_SB_EENSS_INSA_ILi64EEESB_EEEEESI_SJ_SI_SJ_NS1C_6fusion15FusionCallbacksIS1G_NS1L_17LinearCombinationISI_fSI_fLNS_15FloatRoundStyleE2EEESH_S1K_JEEENS4_5SM1004TMEM4LOAD26SM100_TMEM_LOAD_32dp32b64xESZ_NS10_INS11_ILi3ELi4ELi3EEES14_NSS_INS5_IJS15_S1I_EEENS5_IJS1I_SB_EEEEEEENS4_39AutoVectorizingCopyWithAssumedAlignmentILi128EEENS4_14SM90_TMA_STOREES1Z_S21_S21_EEEvvEEEEvNT_6ParamsE)
        /*093c*/ 	.short	0x0380
        /*093e*/ 	.short	0x0800


	//----- nvinfo : EIATTR_SW_WAR
	.align		4
.L_55:
        /*0940*/ 	.byte	0x04, 0x36
        /*0942*/ 	.short	(.L_57 - .L_56)
.L_56:
        /*0944*/ 	.word	0x00000008
.L_57:


//--------------------- .nv.callgraph             --------------------------
	.section	.nv.callgraph,"",@"SHT_CUDA_CALLGRAPH"
	.align	4
	.sectionentsize	8
	.align		4
        /*0000*/ 	.word	0x00000000
	.align		4
        /*0004*/ 	.word	0xffffffff
	.align		4
        /*0008*/ 	.word	index@(_ZN7cutlass13device_kernelINS_4gemm6kernel13GemmUniversalIN4cute5tupleIJiiiiEEENS1_10collective13CollectiveMmaINS1_35MainloopSm100TmaUmmaWarpSpecializedILi3ELi2ELi2ENS5_IJNS4_1CILi1EEESB_SB_EEEEENS5_IJNSA_ILi128EEENSA_ILi256EEENSA_ILi32EEEEEENS_6half_tENS5_IJlSB_lEEESI_SJ_NS4_8TiledMMAINS4_8MMA_AtomIJNS4_20SM100_MMA_F16BF16_SSISI_SI_fLi128ELi256ELNS4_4UMMA5MajorE0ELSO_0ELNSN_7ScaleInE0ELSP_0EEEEEENS4_6LayoutISC_NS5_IJNSA_ILi0EEEST_ST_EEEEENS5_IJNS4_10UnderscoreESW_SW_EEEEENS4_13SM90_TMA_LOADENS4_14ComposedLayoutINS4_7SwizzleILi2ELi4ELi3EEENS4_18smem_ptr_flag_bitsILi16EEENSS_INS5_IJNSA_ILi8EEESG_EEENS5_IJSG_SB_EEEEEEEvNS4_8identityESZ_S19_vS1A_EENS_8epilogue10collective18CollectiveEpilogueINS1C_23Sm100TmaWarpSpecializedILi4ELi2ELi64ELb1ELb0EEEJSH_NS5_IJNSS_ISE_SB_EENSS_INSA_ILi64EEESB_EEEEESI_SJ_SI_SJ_NS1C_6fusion15FusionCallbacksIS1G_NS1L_17LinearCombinationISI_fSI_fLNS_15FloatRoundStyleE2EEESH_S1K_JEEENS4_5SM1004TMEM4LOAD26SM100_TMEM_LOAD_32dp32b64xESZ_NS10_INS11_ILi3ELi4ELi3EEES14_NSS_INS5_IJS15_S1I_EEENS5_IJS1I_SB_EEEEEEENS4_39AutoVectorizingCopyWithAssumedAlignmentILi128EEENS4_14SM90_TMA_STOREES1Z_S21_S21_EEEvvEEEEvNT_6ParamsE)
	.align		4
        /*000c*/ 	.word	index@(__assertfail)
	.align		4
        /*0010*/ 	.word	0x00000000
	.align		4
        /*0014*/ 	.word	0xfffffffe
	.align		4
        /*0018*/ 	.word	0x00000000
	.align		4
        /*001c*/ 	.word	0xfffffffd
	.align		4
        /*0020*/ 	.word	0x00000000
	.align		4
        /*0024*/ 	.word	0xfffffffc


//--------------------- .nv.constant4             --------------------------
	.section	.nv.constant4,"a",@progbits
	.align	8
	.align		8
.nv.constant4:
        /*0000*/ 	.dword	__assertfail
	.align		8
        /*0008*/ 	.dword	__unnamed_1
	.align		8
        /*0010*/ 	.dword	__unnamed_2
	.align		8
        /*0018*/ 	.dword	_ZN40_INTERNAL_3268c28c_4_k_cu_45c2b24a_300904cuda3std3__45__cpo5beginE
	.align		8
        /*0020*/ 	.dword	_ZN40_INTERNAL_3268c28c_4_k_cu_45c2b24a_300904cuda3std3__45__cpo3endE
	.align		8
        /*0028*/ 	.dword	_ZN40_INTERNAL_3268c28c_4_k_cu_45c2b24a_300904cuda3std3__45__cpo6cbeginE
	.align		8
        /*0030*/ 	.dword	_ZN40_INTERNAL_3268c28c_4_k_cu_45c2b24a_300904cuda3std3__45__cpo4cendE
	.align		8
        /*0038*/ 	.dword	_ZN40_INTERNAL_3268c28c_4_k_cu_45c2b24a_300904cuda3std3__442_GLOBAL__N__3268c28c_4_k_cu_45c2b24a_300906ignoreE
	.align		8
        /*0040*/ 	.dword	_ZN40_INTERNAL_3268c28c_4_k_cu_45c2b24a_300904cuda3std3__419piecewise_constructE
	.align		8
        /*0048*/ 	.dword	_ZN40_INTERNAL_3268c28c_4_k_cu_45c2b24a_300904cuda3std3__48in_placeE
	.align		8
        /*0050*/ 	.dword	_ZN40_INTERNAL_3268c28c_4_k_cu_45c2b24a_300904cuda3std6ranges3__45__cpo4swapE
	.align		8
        /*0058*/ 	.dword	_ZN40_INTERNAL_3268c28c_4_k_cu_45c2b24a_300904cuda3std6ranges3__45__cpo9iter_moveE
	.align		8
        /*0060*/ 	.dword	_ZN40_INTERNAL_3268c28c_4_k_cu_45c2b24a_300904cute7productE
	.align		8
        /*0068*/ 	.dword	_ZN40_INTERNAL_3268c28c_4_k_cu_45c2b24a_300904cute1_E
	.align		8
        /*0070*/ 	.dword	$str$25
	.align		8
        /*0078*/ 	.dword	$str$26
	.align		8
        /*0080*/ 	.dword	$str$27
	.align		8
        /*0088*/ 	.dword	$str$28


//--------------------- .text._ZN7cutlass13device_kernelINS_4gemm6kernel13GemmUniversalIN4cute5tupleIJiiiiEEENS1_10collective13CollectiveMmaINS1_35MainloopSm100TmaUmmaWarpSpecializedILi3ELi2ELi2ENS5_IJNS4_1CILi1EEESB_SB_EEEEENS5_IJNSA_ILi128EEENSA_ILi256EEENSA_ILi32EEEEEENS_6half_tENS5_IJlSB_lEEESI_SJ_NS4_8TiledMMAINS4_8MMA_AtomIJNS4_20SM100_MMA_F16BF16_SSISI_SI_fLi128ELi256ELNS4_4UMMA5MajorE0ELSO_0ELNSN_7ScaleInE0ELSP_0EEEEEENS4_6LayoutISC_NS5_IJNSA_ILi0EEEST_ST_EEEEENS5_IJNS4_10UnderscoreESW_SW_EEEEENS4_13SM90_TMA_LOADENS4_14ComposedLayoutINS4_7SwizzleILi2ELi4ELi3EEENS4_18smem_ptr_flag_bitsILi16EEENSS_INS5_IJNSA_ILi8EEESG_EEENS5_IJSG_SB_EEEEEEEvNS4_8identityESZ_S19_vS1A_EENS_8epilogue10collective18CollectiveEpilogueINS1C_23Sm100TmaWarpSpecializedILi4ELi2ELi64ELb1ELb0EEEJSH_NS5_IJNSS_ISE_SB_EENSS_INSA_ILi64EEESB_EEEEESI_SJ_SI_SJ_NS1C_6fusion15FusionCallbacksIS1G_NS1L_17LinearCombinationISI_fSI_fLNS_15FloatRoundStyleE2EEESH_S1K_JEEENS4_5SM1004TMEM4LOAD26SM100_TMEM_LOAD_32dp32b64xESZ_NS10_INS11_ILi3ELi4ELi3EEES14_NSS_INS5_IJS15_S1I_EEENS5_IJS1I_SB_EEEEEEENS4_39AutoVectorizingCopyWithAssumedAlignmentILi128EEENS4_14SM90_TMA_STOREES1Z_S21_S21_EEEvvEEEEvNT_6ParamsE --------------------------
	.section	.text._ZN7cutlass13device_kernelINS_4gemm6kernel13GemmUniversalIN4cute5tupleIJiiiiEEENS1_10collective13CollectiveMmaINS1_35MainloopSm100TmaUmmaWarpSpecializedILi3ELi2ELi2ENS5_IJNS4_1CILi1EEESB_SB_EEEEENS5_IJNSA_ILi128EEENSA_ILi256EEENSA_ILi32EEEEEENS_6half_tENS5_IJlSB_lEEESI_SJ_NS4_8TiledMMAINS4_8MMA_AtomIJNS4_20SM100_MMA_F16BF16_SSISI_SI_fLi128ELi256ELNS4_4UMMA5MajorE0ELSO_0ELNSN_7ScaleInE0ELSP_0EEEEEENS4_6LayoutISC_NS5_IJNSA_ILi0EEEST_ST_EEEEENS5_IJNS4_10UnderscoreESW_SW_EEEEENS4_13SM90_TMA_LOADENS4_14ComposedLayoutINS4_7SwizzleILi2ELi4ELi3EEENS4_18smem_ptr_flag_bitsILi16EEENSS_INS5_IJNSA_ILi8EEESG_EEENS5_IJSG_SB_EEEEEEEvNS4_8identityESZ_S19_vS1A_EENS_8epilogue10collective18CollectiveEpilogueINS1C_23Sm100TmaWarpSpecializedILi4ELi2ELi64ELb1ELb0EEEJSH_NS5_IJNSS_ISE_SB_EENSS_INSA_ILi64EEESB_EEEEESI_SJ_SI_SJ_NS1C_6fusion15FusionCallbacksIS1G_NS1L_17LinearCombinationISI_fSI_fLNS_15FloatRoundStyleE2EEESH_S1K_JEEENS4_5SM1004TMEM4LOAD26SM100_TMEM_LOAD_32dp32b64xESZ_NS10_INS11_ILi3ELi4ELi3EEES14_NSS_INS5_IJS15_S1I_EEENS5_IJS1I_SB_EEEEEEENS4_39AutoVectorizingCopyWithAssumedAlignmentILi128EEENS4_14SM90_TMA_STOREES1Z_S21_S21_EEEvvEEEEvNT_6ParamsE,"ax",@progbits
	.align	128
.text._ZN7cutlass13device_kernelINS_4gemm6kernel13GemmUniversalIN4cute5tupleIJiiiiEEENS1_10collective13CollectiveMmaINS1_35MainloopSm100TmaUmmaWarpSpecializedILi3ELi2ELi2ENS5_IJNS4_1CILi1EEESB_SB_EEEEENS5_IJNSA_ILi128EEENSA_ILi256EEENSA_ILi32EEEEEENS_6half_tENS5_IJlSB_lEEESI_SJ_NS4_8TiledMMAINS4_8MMA_AtomIJNS4_20SM100_MMA_F16BF16_SSISI_SI_fLi128ELi256ELNS4_4UMMA5MajorE0ELSO_0ELNSN_7ScaleInE0ELSP_0EEEEEENS4_6LayoutISC_NS5_IJNSA_ILi0EEEST_ST_EEEEENS5_IJNS4_10UnderscoreESW_SW_EEEEENS4_13SM90_TMA_LOADENS4_14ComposedLayoutINS4_7SwizzleILi2ELi4ELi3EEENS4_18smem_ptr_flag_bitsILi16EEENSS_INS5_IJNSA_ILi8EEESG_EEENS5_IJSG_SB_EEEEEEEvNS4_8identityESZ_S19_vS1A_EENS_8epilogue10collective18CollectiveEpilogueINS1C_23Sm100TmaWarpSpecializedILi4ELi2ELi64ELb1ELb0EEEJSH_NS5_IJNSS_ISE_SB_EENSS_INSA_ILi64EEESB_EEEEESI_SJ_SI_SJ_NS1C_6fusion15FusionCallbacksIS1G_NS1L_17LinearCombinationISI_fSI_fLNS_15FloatRoundStyleE2EEESH_S1K_JEEENS4_5SM1004TMEM4LOAD26SM100_TMEM_LOAD_32dp32b64xESZ_NS10_INS11_ILi3ELi4ELi3EEES14_NSS_INS5_IJS15_S1I_EEENS5_IJS1I_SB_EEEEEEENS4_39AutoVectorizingCopyWithAssumedAlignmentILi128EEENS4_14SM90_TMA_STOREES1Z_S21_S21_EEEvvEEEEvNT_6ParamsE:
        .type           _ZN7cutlass13device_kernelINS_4gemm6kernel13GemmUniversalIN4cute5tupleIJiiiiEEENS1_10collective13CollectiveMmaINS1_35MainloopSm100TmaUmmaWarpSpecializedILi3ELi2ELi2ENS5_IJNS4_1CILi1EEESB_SB_EEEEENS5_IJNSA_ILi128EEENSA_ILi256EEENSA_ILi32EEEEEENS_6half_tENS5_IJlSB_lEEESI_SJ_NS4_8TiledMMAINS4_8MMA_AtomIJNS4_20SM100_MMA_F16BF16_SSISI_SI_fLi128ELi256ELNS4_4UMMA5MajorE0ELSO_0ELNSN_7ScaleInE0ELSP_0EEEEEENS4_6LayoutISC_NS5_IJNSA_ILi0EEEST_ST_EEEEENS5_IJNS4_10UnderscoreESW_SW_EEEEENS4_13SM90_TMA_LOADENS4_14ComposedLayoutINS4_7SwizzleILi2ELi4ELi3EEENS4_18smem_ptr_flag_bitsILi16EEENSS_INS5_IJNSA_ILi8EEESG_EEENS5_IJSG_SB_EEEEEEEvNS4_8identityESZ_S19_vS1A_EENS_8epilogue10collective18CollectiveEpilogueINS1C_23Sm100TmaWarpSpecializedILi4ELi2ELi64ELb1ELb0EEEJSH_NS5_IJNSS_ISE_SB_EENSS_INSA_ILi64EEESB_EEEEESI_SJ_SI_SJ_NS1C_6fusion15FusionCallbacksIS1G_NS1L_17LinearCombinationISI_fSI_fLNS_15FloatRoundStyleE2EEESH_S1K_JEEENS4_5SM1004TMEM4LOAD26SM100_TMEM_LOAD_32dp32b64xESZ_NS10_INS11_ILi3ELi4ELi3EEES14_NSS_INS5_IJS15_S1I_EEENS5_IJS1I_SB_EEEEEEENS4_39AutoVectorizingCopyWithAssumedAlignmentILi128EEENS4_14SM90_TMA_STOREES1Z_S21_S21_EEEvvEEEEvNT_6ParamsE,@function
        .size           _ZN7cutlass13device_kernelINS_4gemm6kernel13GemmUniversalIN4cute5tupleIJiiiiEEENS1_10collective13CollectiveMmaINS1_35MainloopSm100TmaUmmaWarpSpecializedILi3ELi2ELi2ENS5_IJNS4_1CILi1EEESB_SB_EEEEENS5_IJNSA_ILi128EEENSA_ILi256EEENSA_ILi32EEEEEENS_6half_tENS5_IJlSB_lEEESI_SJ_NS4_8TiledMMAINS4_8MMA_AtomIJNS4_20SM100_MMA_F16BF16_SSISI_SI_fLi128ELi256ELNS4_4UMMA5MajorE0ELSO_0ELNSN_7ScaleInE0ELSP_0EEEEEENS4_6LayoutISC_NS5_IJNSA_ILi0EEEST_ST_EEEEENS5_IJNS4_10UnderscoreESW_SW_EEEEENS4_13SM90_TMA_LOADENS4_14ComposedLayoutINS4_7SwizzleILi2ELi4ELi3EEENS4_18smem_ptr_flag_bitsILi16EEENSS_INS5_IJNSA_ILi8EEESG_EEENS5_IJSG_SB_EEEEEEEvNS4_8identityESZ_S19_vS1A_EENS_8epilogue10collective18CollectiveEpilogueINS1C_23Sm100TmaWarpSpecializedILi4ELi2ELi64ELb1ELb0EEEJSH_NS5_IJNSS_ISE_SB_EENSS_INSA_ILi64EEESB_EEEEESI_SJ_SI_SJ_NS1C_6fusion15FusionCallbacksIS1G_NS1L_17LinearCombinationISI_fSI_fLNS_15FloatRoundStyleE2EEESH_S1K_JEEENS4_5SM1004TMEM4LOAD26SM100_TMEM_LOAD_32dp32b64xESZ_NS10_INS11_ILi3ELi4ELi3EEES14_NSS_INS5_IJS15_S1I_EEENS5_IJS1I_SB_EEEEEEENS4_39AutoVectorizingCopyWithAssumedAlignmentILi128EEENS4_14SM90_TMA_STOREES1Z_S21_S21_EEEvvEEEEvNT_6ParamsE,(.L_x_167 - _ZN7cutlass13device_kernelINS_4gemm6kernel13GemmUniversalIN4cute5tupleIJiiiiEEENS1_10collective13CollectiveMmaINS1_35MainloopSm100TmaUmmaWarpSpecializedILi3ELi2ELi2ENS5_IJNS4_1CILi1EEESB_SB_EEEEENS5_IJNSA_ILi128EEENSA_ILi256EEENSA_ILi32EEEEEENS_6half_tENS5_IJlSB_lEEESI_SJ_NS4_8TiledMMAINS4_8MMA_AtomIJNS4_20SM100_MMA_F16BF16_SSISI_SI_fLi128ELi256ELNS4_4UMMA5MajorE0ELSO_0ELNSN_7ScaleInE0ELSP_0EEEEEENS4_6LayoutISC_NS5_IJNSA_ILi0EEEST_ST_EEEEENS5_IJNS4_10UnderscoreESW_SW_EEEEENS4_13SM90_TMA_LOADENS4_14ComposedLayoutINS4_7SwizzleILi2ELi4ELi3EEENS4_18smem_ptr_flag_bitsILi16EEENSS_INS5_IJNSA_ILi8EEESG_EEENS5_IJSG_SB_EEEEEEEvNS4_8identityESZ_S19_vS1A_EENS_8epilogue10collective18CollectiveEpilogueINS1C_23Sm100TmaWarpSpecializedILi4ELi2ELi64ELb1ELb0EEEJSH_NS5_IJNSS_ISE_SB_EENSS_INSA_ILi64EEESB_EEEEESI_SJ_SI_SJ_NS1C_6fusion15FusionCallbacksIS1G_NS1L_17LinearCombinationISI_fSI_fLNS_15FloatRoundStyleE2EEESH_S1K_JEEENS4_5SM1004TMEM4LOAD26SM100_TMEM_LOAD_32dp32b64xESZ_NS10_INS11_ILi3ELi4ELi3EEES14_NSS_INS5_IJS15_S1I_EEENS5_IJS1I_SB_EEEEEEENS4_39AutoVectorizingCopyWithAssumedAlignmentILi128EEENS4_14SM90_TMA_STOREES1Z_S21_S21_EEEvvEEEEvNT_6ParamsE)
        .other          _ZN7cutlass13device_kernelINS_4gemm6kernel13GemmUniversalIN4cute5tupleIJiiiiEEENS1_10collective13CollectiveMmaINS1_35MainloopSm100TmaUmmaWarpSpecializedILi3ELi2ELi2ENS5_IJNS4_1CILi1EEESB_SB_EEEEENS5_IJNSA_ILi128EEENSA_ILi256EEENSA_ILi32EEEEEENS_6half_tENS5_IJlSB_lEEESI_SJ_NS4_8TiledMMAINS4_8MMA_AtomIJNS4_20SM100_MMA_F16BF16_SSISI_SI_fLi128ELi256ELNS4_4UMMA5MajorE0ELSO_0ELNSN_7ScaleInE0ELSP_0EEEEEENS4_6LayoutISC_NS5_IJNSA_ILi0EEEST_ST_EEEEENS5_IJNS4_10UnderscoreESW_SW_EEEEENS4_13SM90_TMA_LOADENS4_14ComposedLayoutINS4_7SwizzleILi2ELi4ELi3EEENS4_18smem_ptr_flag_bitsILi16EEENSS_INS5_IJNSA_ILi8EEESG_EEENS5_IJSG_SB_EEEEEEEvNS4_8identityESZ_S19_vS1A_EENS_8epilogue10collective18CollectiveEpilogueINS1C_23Sm100TmaWarpSpecializedILi4ELi2ELi64ELb1ELb0EEEJSH_NS5_IJNSS_ISE_SB_EENSS_INSA_ILi64EEESB_EEEEESI_SJ_SI_SJ_NS1C_6fusion15FusionCallbacksIS1G_NS1L_17LinearCombinationISI_fSI_fLNS_15FloatRoundStyleE2EEESH_S1K_JEEENS4_5SM1004TMEM4LOAD26SM100_TMEM_LOAD_32dp32b64xESZ_NS10_INS11_ILi3ELi4ELi3EEES14_NSS_INS5_IJS15_S1I_EEENS5_IJS1I_SB_EEEEEEENS4_39AutoVectorizingCopyWithAssumedAlignmentILi128EEENS4_14SM90_TMA_STOREES1Z_S21_S21_EEEvvEEEEvNT_6ParamsE,@"STO_CUDA_ENTRY STV_DEFAULT"
_ZN7cutlass13device_kernelINS_4gemm6kernel13GemmUniversalIN4cute5tupleIJiiiiEEENS1_10collective13CollectiveMmaINS1_35MainloopSm100TmaUmmaWarpSpecializedILi3ELi2ELi2ENS5_IJNS4_1CILi1EEESB_SB_EEEEENS5_IJNSA_ILi128EEENSA_ILi256EEENSA_ILi32EEEEEENS_6half_tENS5_IJlSB_lEEESI_SJ_NS4_8TiledMMAINS4_8MMA_AtomIJNS4_20SM100_MMA_F16BF16_SSISI_SI_fLi128ELi256ELNS4_4UMMA5MajorE0ELSO_0ELNSN_7ScaleInE0ELSP_0EEEEEENS4_6LayoutISC_NS5_IJNSA_ILi0EEEST_ST_EEEEENS5_IJNS4_10UnderscoreESW_SW_EEEEENS4_13SM90_TMA_LOADENS4_14ComposedLayoutINS4_7SwizzleILi2ELi4ELi3EEENS4_18smem_ptr_flag_bitsILi16EEENSS_INS5_IJNSA_ILi8EEESG_EEENS5_IJSG_SB_EEEEEEEvNS4_8identityESZ_S19_vS1A_EENS_8epilogue10collective18CollectiveEpilogueINS1C_23Sm100TmaWarpSpecializedILi4ELi2ELi64ELb1ELb0EEEJSH_NS5_IJNSS_ISE_SB_EENSS_INSA_ILi64EEESB_EEEEESI_SJ_SI_SJ_NS1C_6fusion15FusionCallbacksIS1G_NS1L_17LinearCombinationISI_fSI_fLNS_15FloatRoundStyleE2EEESH_S1K_JEEENS4_5SM1004TMEM4LOAD26SM100_TMEM_LOAD_32dp32b64xESZ_NS10_INS11_ILi3ELi4ELi3EEES14_NSS_INS5_IJS15_S1I_EEENS5_IJS1I_SB_EEEEEEENS4_39AutoVectorizingCopyWithAssumedAlignmentILi128EEENS4_14SM90_TMA_STOREES1Z_S21_S21_EEEvvEEEEvNT_6ParamsE:
[----:B------:R-:W1:Y:S01]  /*0000*/  LDC R1, c[0x0][0x37c] ;  /* 0x0000df00ff017b82 */ /* 0x000e620000000800 */
[----:B------:R-:W2:Y:S01]  /*0010*/  S2R R170, SR_TID.X ;  /* 0x0000000000aa7919 */ /* 0x000ea20000002100 */
[----:B------:R-:W3:Y:S01]  /*0020*/  LDCU.64 UR4, c[0x0][0x890] ;  /* 0x00011200ff0477ac */ /* 0x000ee20008000a00 */
[----:B------:R-:W-:Y:S02]  /*0030*/  PRMT R155, RZ, 0x7610, R155 ;  /* 0x00007610ff9b7816 */ /* 0x000fe4000000009b */
[----:B------:R-:W-:Y:S01]  /*0040*/  ELECT P5, URZ, PT ;  /* 0x0000000000ff782f */ /* 0x000fe200038a0000 */
[----:B------:R-:W4:Y:S01]  /*0050*/  LDCU.64 UR46, c[0x0][0x358] ;  /* 0x00006b00ff2e77ac */ /* 0x000f220008000a00 */
[----:B---3--:R-:W-:-:S04]  /*0060*/  UISETP.NE.U32.AND UP0, UPT, UR4, URZ, UPT ;  /* 0x000000ff0400728c */ /* 0x008fc8000bf05070 */
[----:B------:R-:W-:Y:S01]  /*0070*/  UISETP.NE.AND.EX UP0, UPT, UR5, URZ, UPT, UP0 ;  /* 0x000000ff0500728c */ /* 0x000fe2000bf05300 */
[----:B--2---:R-:W-:-:S05]  /*0080*/  SHF.R.U32.HI R162, RZ, 0x5, R170 ;  /* 0x00000005ffa27819 */ /* 0x004fca00000116aa */
[----:B------:R-:W2:Y:S02]  /*0090*/  SHFL.IDX PT, R0, R162, RZ, 0x1f ;  /* 0x00001fffa2007589 */ /* 0x000ea400000e0000 */
[----:B--2---:R-:W-:Y:S01]  /*00a0*/  R2UR UR8, R0 ;  /* 0x00000000000872ca */ /* 0x004fe200000e0000 */
[----:B-1--4-:R-:W-:-:S14]  /*00b0*/  BRA.U UP0, `(.L_x_0) ;  /* 0x00000001002c7547 */ /* 0x012fdc000b800000 */
[----:B------:R-:W1:Y:S02]  /*00c0*/  LDCU.64 UR6, c[0x0][0x888] ;  /* 0x00011100ff0677ac */ /* 0x000e640008000a00 */
[----:B-1----:R-:W-:-:S04]  /*00d0*/  UISETP.NE.U32.AND UP0, UPT, UR6, URZ, UPT ;  /* 0x000000ff0600728c */ /* 0x002fc8000bf05070 */
[----:B------:R-:W-:-:S09]  /*00e0*/  UISETP.NE.AND.EX UP0, UPT, UR7, URZ, UPT, UP0 ;  /* 0x000000ff0700728c */ /* 0x000fd2000bf05300 */
[----:B------:R-:W-:Y:S05]  /*00f0*/  BRA.U !UP0, `(.L_x_1) ;  /* 0x0000000108107547 */ /* 0x000fea000b800000 */
[----:B------:R-:W1:Y:S02]  /*0100*/  LDC.64 R2, c[0x0][0x888] ;  /* 0x00022200ff027b82 */ /* 0x000e640000000a00 */
[----:B-1----:R1:W5:Y:S01]  /*0110*/  LDG.E R81, desc[UR46][R2.64] ;  /* 0x0000002e02517981 */ /* 0x002362000c1e1900 */
[----:B------:R-:W-:Y:S01]  /*0120*/  HFMA2 R155, -RZ, RZ, 0, 5.9604644775390625e-08 ;  /* 0x00000001ff9b7431 */ /* 0x000fe200000001ff */
[----:B------:R-:W-:Y:S05]  /*0130*/  BRA `(.L_x_0) ;  /* 0x00000000000c7947 */ /* 0x000fea0003800000 */
.L_x_1:
[----:B------:R-:W1:Y:S01]  /*0140*/  LDCU UR6, c[0x0][0x880] ;  /* 0x00011000ff0677ac */ /* 0x000e620008000800 */
[----:B------:R-:W-:Y:S01]  /*0150*/  HFMA2 R155, -RZ, RZ, 0, 5.9604644775390625e-08 ;  /* 0x00000001ff9b7431 */ /* 0x000fe200000001ff */
[----:B-1----:R-:W-:-:S07]  /*0160*/  MOV R81, UR6 ;  /* 0x0000000600517c02 */ /* 0x002fce0008000f00 */
.L_x_0:
[----:B------:R-:W2:Y:S02]  /*0170*/  LDCU.64 UR6, c[0x0][0x8b0] ;  /* 0x00011600ff0677ac */ /* 0x000ea40008000a00 */
[----:B--2---:R-:W-:-:S04]  /*0180*/  UISETP.NE.U32.AND UP0, UPT, UR6, URZ, UPT ;  /* 0x000000ff0600728c */ /* 0x004fc8000bf05070 */
[----:B------:R-:W-:-:S09]  /*0190*/  UISETP.NE.AND.EX UP0, UPT, UR7, URZ, UPT, UP0 ;  /* 0x000000ff0700728c */ /* 0x000fd2000bf05300 */
[----:B------:R-:W-:Y:S05]  /*01a0*/  BRA.U UP0, `(.L_x_2) ;  /* 0x0000000100247547 */ /* 0x000fea000b800000 */
[----:B------:R-:W2:Y:S02]  /*01b0*/  LDCU.64 UR6, c[0x0][0x8a8] ;  /* 0x00011500ff0677ac */ /* 0x000ea40008000a00 */
[----:B--2---:R-:W-:-:S04]  /*01c0*/  UISETP.NE.U32.AND UP0, UPT, UR6, URZ, UPT ;  /* 0x000000ff0600728c */ /* 0x004fc8000bf05070 */
[----:B------:R-:W-:-:S09]  /*01d0*/  UISETP.NE.AND.EX UP0, UPT, UR7, URZ, UPT, UP0 ;  /* 0x000000ff0700728c */ /* 0x000fd2000bf05300 */
[----:B------:R-:W-:Y:S05]  /*01e0*/  BRA.U !UP0, `(.L_x_3) ;  /* 0x00000001080c7547 */ /* 0x000fea000b800000 */
[----:B------:R-:W2:Y:S02]  /*01f0*/  LDC.64 R78, c[0x0][0x8a8] ;  /* 0x00022a00ff4e7b82 */ /* 0x000ea40000000a00 */
[----:B--2---:R2:W5:Y:S01]  /*0200*/  LDG.E R78, desc[UR46][R78.64] ;  /* 0x0000002e4e4e7981 */ /* 0x004562000c1e1900 */
[----:B------:R-:W-:Y:S05]  /*0210*/  BRA `(.L_x_2) ;  /* 0x0000000000087947 */ /* 0x000fea0003800000 */
.L_x_3:
[----:B------:R-:W2:Y:S02]  /*0220*/  LDCU UR6, c[0x0][0x8a0] ;  /* 0x00011400ff0677ac */ /* 0x000ea40008000800 */
[----:B--2---:R-:W-:Y:S02]  /*0230*/  MOV R78, UR6 ;  /* 0x00000006004e7c02 */ /* 0x004fe40008000f00 */
.L_x_2:
[----:B------:R-:W-:Y:S01]  /*0240*/  IMAD.U32 R0, RZ, RZ, UR8 ;  /* 0x00000008ff007e24 */ /* 0x000fe2000f8e00ff */
[----:B------:R-:W-:Y:S04]  /*0250*/  BSSY.RECONVERGENT B0, `(.L_x_4) ;  /* 0x000000c000007945 */ /* 0x000fe80003800200 */
[C---:B------:R-:W-:Y:S02]  /*0260*/  ISETP.NE.OR P1, PT, R0.reuse, 0x1, !P5 ;  /* 0x000000010000780c */ /* 0x040fe40006f25670 */
[----:B------:R-:W-:-:S11]  /*0270*/  ISETP.NE.OR P0, PT, R0, 0x3, !P5 ;  /* 0x000000030000780c */ /* 0x000fd60006f05670 */
[----:B------:R-:W-:Y:S05]  /*0280*/  @P1 BRA `(.L_x_5) ;  /* 0x0000000000201947 */ /* 0x000fea0003800000 */
[----:B------:R-:W3:Y:S02]  /*0290*/  LDCU.64 UR6, c[0x0][0x348] ;  /* 0x00006900ff0677ac */ /* 0x000ee40008000a00 */
[----:B---3--:R-:W-:Y:S02]  /*02a0*/  UIADD3 UR10, UP1, UPT, UR6, 0x80, URZ ;  /* 0x00000080060a7890 */ /* 0x008fe4000ff3e0ff */
[----:B------:R-:W-:Y:S02]  /*02b0*/  UIADD3 UR6, UP0, UPT, UR6, 0x180, URZ ;  /* 0x0000018006067890 */ /* 0x000fe4000ff1e0ff */
[----:B------:R-:W-:Y:S02]  /*02c0*/  UIADD3.X UR11, UPT, UPT, URZ, UR7, URZ, UP1, !UPT ;  /* 0x00000007ff0b7290 */ /* 0x000fe40008ffe4ff */
[----:B------:R-:W-:-:S07]  /*02d0*/  UIADD3.X UR7, UPT, UPT, URZ, UR7, URZ, UP0, !UPT ;  /* 0x00000007ff077290 */ /* 0x000fce00087fe4ff */
[----:B------:R3:W-:Y:S02]  /*02e0*/  UTMACCTL.PF [UR10] ;  /* 0x000000000a0079b9 */ /* 0x0007e40008040000 */
[----:B------:R3:W-:Y:S02]  /*02f0*/  UTMACCTL.PF [UR6] ;  /* 0x00000000060079b9 */ /* 0x0007e40008040000 */
[----:B---3--:R-:W-:Y:S01]  /*0300*/  NOP ;  /* 0x0000000000007918 */ /* 0x008fe20000000000 */
.L_x_5:
[----:B------:R-:W-:Y:S05]  /*0310*/  BSYNC.RECONVERGENT B0 ;  /* 0x0000000000007941 */ /* 0x000fea0003800200 */
.L_x_4:
[----:B------:R-:W-:Y:S04]  /*0320*/  BSSY.RECONVERGENT B0, `(.L_x_6) ;  /* 0x000000a000007945 */ /* 0x000fe80003800200 */
        /* <DEDUP_REMOVED lines=9> */
.L_x_7:
[----:B------:R-:W-:Y:S05]  /*03c0*/  BSYNC.RECONVERGENT B0 ;  /* 0x0000000000007941 */ /* 0x000fea0003800200 */
.L_x_6:
[----:B------:R-:W3:Y:S01]  /*03d0*/  LDCU.64 UR6, c[0x0][0x888] ;  /* 0x00011100ff0677ac */ /* 0x000ee20008000a00 */
[----:B------:R-:W-:Y:S02]  /*03e0*/  UISETP.EQ.U32.AND UP1, UPT, UR4, URZ, UPT ;  /* 0x000000ff0400728c */ /* 0x000fe4000bf22070 */
[----:B------:R-:W-:Y:S02]  /*03f0*/  UPLOP3.LUT UP2, UPT, UPT, UPT, UPT, 0x80, 0x8 ;  /* 0x000000000008789c */ /* 0x000fe40003f4f070 */
[----:B---3--:R-:W-:-:S04]  /*0400*/  UISETP.NE.U32.AND UP0, UPT, UR6, URZ, UPT ;  /* 0x000000ff0600728c */ /* 0x008fc8000bf05070 */
[----:B------:R-:W-:-:S04]  /*0410*/  UISETP.NE.AND.EX UP0, UPT, UR7, URZ, UPT, UP0 ;  /* 0x000000ff0700728c */ /* 0x000fc8000bf05300 */
[----:B------:R-:W-:-:S04]  /*0420*/  UISETP.EQ.OR.EX UP3, UPT, UR5, URZ, !UP0, UP1 ;  /* 0x000000ff0500728c */ /* 0x000fc8000c762710 */
[----:B------:R-:W-:-:S05]  /*0430*/  UP2UR UR50, UPR, URZ, 0x8 ;  /* 0x00000008ff327883 */ /* 0x000fca0008000000 */
[----:B------:R-:W-:Y:S07]  /*0440*/  BRA.U !UP3, `(.L_x_8) ;  /* 0x000000010b207547 */ /* 0x000fee000b800000 */
[----:B------:R-:W-:Y:S01]  /*0450*/  UISETP.NE.U32.AND UP2, UPT, UR4, URZ, UPT ;  /* 0x000000ff0400728c */ /* 0x000fe2000bf45070 */
[----:B-----5:R-:W-:Y:S01]  /*0460*/  FSETP.NEU.AND P0, PT, R81, RZ, PT ;  /* 0x000000ff5100720b */ /* 0x020fe20003f0d000 */
[----:B------:R-:W-:Y:S02]  /*0470*/  USEL UR4, URZ, 0xffffffff, UP0 ;  /* 0xffffffffff047887 */ /* 0x000fe40008000000 */
[----:B------:R-:W-:-:S10]  /*0480*/  UISETP.NE.AND.EX UP2, UPT, UR5, URZ, UPT, UP2 ;  /* 0x000000ff0500728c */ /* 0x000fd4000bf45320 */
[----:B------:R-:W-:Y:S01]  /*0490*/  VOTEU.ANY UP1, P0 ;  /* 0x0000000000ff7886 */ /* 0x000fe20000020100 */
[----:B------:R-:W-:-:S04]  /*04a0*/  @!UP2 USEL UR4, URZ, 0xffffffff, UP1 ;  /* 0xffffffffff04a887 */ /* 0x000fc80008800000 */
[----:B------:R-:W-:-:S04]  /*04b0*/  ULOP3.LUT UR4, UR4, 0x1, URZ, 0xc0, !UPT ;  /* 0x0000000104047892 */ /* 0x000fc8000f8ec0ff */
[----:B------:R-:W-:-:S11]  /*04c0*/  UISETP.NE.U32.AND UP2, UPT, UR4, 0x1, UPT ;  /* 0x000000010400788c */ /* 0x000fd6000bf45070 */
.L_x_8:
[----:B-1----:R-:W1:Y:S01]  /*04d0*/  SHFL.IDX PT, R2, R162, RZ, 0x1f ;  /* 0x00001fffa2027589 */ /* 0x002e6200000e0000 */
[----:B------:R-:W-:-:S04]  /*04e0*/  UISETP.NE.AND UP1, UPT, UR8, 0x2, UPT ;  /* 0x000000020800788c */ /* 0x000fc8000bf25270 */
[----:B------:R-:W-:Y:S01]  /*04f0*/  USEL UR6, URZ, 0x1, UP1 ;  /* 0x00000001ff067887 */ /* 0x000fe20008800000 */
[----:B-1----:R-:W-:-:S13]  /*0500*/  ISETP.NE.AND P0, PT, R2, RZ, PT ;  /* 0x000000ff0200720c */ /* 0x002fda0003f05270 */
[----:B------:R-:W-:Y:S05]  /*0510*/  @P0 BRA `(.L_x_9) ;  /* 0x0000000000400947 */ /* 0x000fea0003800000 */
[----:B------:R-:W1:Y:S01]  /*0520*/  S2UR UR5, SR_CgaCtaId ;  /* 0x00000000000579c3 */ /* 0x000e620000008800 */
[----:B------:R-:W-:Y:S01]  /*0530*/  UMOV UR7, 0x400 ;  /* 0x0000040000077882 */ /* 0x000fe20000000000 */
[----:B------:R-:W-:Y:S01]  /*0540*/  UMOV UR4, 0x1 ;  /* 0x0000000100047882 */ /* 0x000fe20000000000 */
[----:B------:R-:W-:Y:S01]  /*0550*/  ELECT P0, URZ, PT ;  /* 0x0000000000ff782f */ /* 0x000fe20003800000 */
[----:B------:R-:W-:-:S04]  /*0560*/  UIADD3 UR10, UPT, UPT, -UR4, 0x100000, URZ ;  /* 0x00100000040a7890 */ /* 0x000fc8000fffe1ff */
[----:B------:R-:W-:Y:S02]  /*0570*/  USHF.L.U32 UR11, UR10, 0xb, URZ ;  /* 0x0000000b0a0b7899 */ /* 0x000fe400080006ff */
[----:B------:R-:W-:Y:S02]  /*0580*/  USHF.L.U32 UR10, UR10, 0x1, URZ ;  /* 0x000000010a0a7899 */ /* 0x000fe400080006ff */
[----:B-1----:R-:W-:Y:S01]  /*0590*/  ULEA UR5, UR5, UR7, 0x18 ;  /* 0x0000000705057291 */ /* 0x002fe2000f8ec0ff */
[----:B------:R-:W1:Y:S11]  /*05a0*/  FENCE.VIEW.ASYNC.S ;  /* 0x00000000000073c6 */ /* 0x000e760000000000 */
[----:B-1----:R1:W3:Y:S01]  /*05b0*/  SYNCS.EXCH.64 URZ, [UR5], UR10 ;  /* 0x0000000a05ff75b2 */ /* 0x0022e20008000100 */
[----:B------:R1:W4:Y:S01]  /*05c0*/  SYNCS.EXCH.64 URZ, [UR5+0x18], UR10 ;  /* 0x0000180a05ff75b2 */ /* 0x0003220008000100 */
[----:B------:R1:W1:Y:S01]  /*05d0*/  SYNCS.EXCH.64 URZ, [UR5+0x8], UR10 ;  /* 0x0000080a05ff75b2 */ /* 0x0002620008000100 */
[----:B------:R1:W1:Y:S01]  /*05e0*/  SYNCS.EXCH.64 URZ, [UR5+0x20], UR10 ;  /* 0x0000200a05ff75b2 */ /* 0x0002620008000100 */
[----:B------:R1:W1:Y:S01]  /*05f0*/  SYNCS.EXCH.64 URZ, [UR5+0x10], UR10 ;  /* 0x0000100a05ff75b2 */ /* 0x0002620008000100 */
[----:B------:R1:W1:Y:S01]  /*0600*/  SYNCS.EXCH.64 URZ, [UR5+0x28], UR10 ;  /* 0x0000280a05ff75b2 */ /* 0x0002620008000100 */
[----:B------:R-:W-:Y:S01]  /*0610*/  NOP ;  /* 0x0000000000007918 */ /* 0x000fe20000000000 */
.L_x_9:
[----:B------:R-:W2:Y:S01]  /*0620*/  SHFL.IDX PT, R2, R162, RZ, 0x1f ;  /* 0x00001fffa2027589 */ /* 0x000ea200000e0000 */
[----:B------:R-:W-:Y:S01]  /*0630*/  NOP ;  /* 0x0000000000007918 */ /* 0x000fe20000000000 */
[----:B--2---:R-:W-:-:S13]  /*0640*/  ISETP.NE.AND P0, PT, R2, 0x1, PT ;  /* 0x000000010200780c */ /* 0x004fda0003f05270 */
[----:B------:R-:W-:Y:S05]  /*0650*/  @P0 BRA `(.L_x_10) ;  /* 0x0000000000580947 */ /* 0x000fea0003800000 */
[----:B------:R-:W2:Y:S01]  /*0660*/  S2UR UR7, SR_CgaCtaId ;  /* 0x00000000000779c3 */ /* 0x000ea20000008800 */
[----:B------:R-:W-:Y:S01]  /*0670*/  UMOV UR9, 0x400 ;  /* 0x0000040000097882 */ /* 0x000fe20000000000 */
[----:B-1----:R-:W-:Y:S01]  /*0680*/  UMOV UR5, 0x20 ;  /* 0x0000002000057882 */ /* 0x002fe20000000000 */
[----:B------:R-:W-:Y:S01]  /*0690*/  UMOV UR4, 0x80 ;  /* 0x0000008000047882 */ /* 0x000fe20000000000 */
[----:B------:R-:W-:-:S04]  /*06a0*/  UIADD3 UR10, UPT, UPT, -UR5, 0x100000, URZ ;  /* 0x00100000050a7890 */ /* 0x000fc8000fffe1ff */
[----:B------:R-:W-:Y:S02]  /*06b0*/  USHF.L.U32 UR11, UR10, 0xb, URZ ;  /* 0x0000000b0a0b7899 */ /* 0x000fe400080006ff */
[----:B------:R-:W-:Y:S02]  /*06c0*/  USHF.L.U32 UR10, UR10, 0x1, URZ ;  /* 0x000000010a0a7899 */ /* 0x000fe400080006ff */
[----:B------:R-:W-:-:S04]  /*06d0*/  UIADD3 UR4, UPT, UPT, -UR4, 0x100000, URZ ;  /* 0x0010000004047890 */ /* 0x000fc8000fffe1ff */
[----:B------:R-:W-:Y:S02]  /*06e0*/  USHF.L.U32 UR5, UR4, 0xb, URZ ;  /* 0x0000000b04057899 */ /* 0x000fe400080006ff */
[----:B------:R-:W-:Y:S01]  /*06f0*/  USHF.L.U32 UR4, UR4, 0x1, URZ ;  /* 0x0000000104047899 */ /* 0x000fe200080006ff */
[----:B------:R-:W-:Y:S01]  /*0700*/  ELECT P0, URZ, PT ;  /* 0x0000000000ff782f */ /* 0x000fe20003800000 */
[----:B--2---:R-:W-:Y:S01]  /*0710*/  ULEA UR7, UR7, UR9, 0x18 ;  /* 0x0000000907077291 */ /* 0x004fe2000f8ec0ff */
[----:B------:R-:W1:Y:S11]  /*0720*/  FENCE.VIEW.ASYNC.S ;  /* 0x00000000000073c6 */ /* 0x000e760000000000 */
[----:B-1----:R2:W1:Y:S01]  /*0730*/  SYNCS.EXCH.64 URZ, [UR7+0x30], UR10 ;  /* 0x0000300a07ff75b2 */ /* 0x0024620008000100 */
[----:B------:R2:W1:Y:S01]  /*0740*/  SYNCS.EXCH.64 URZ, [UR7+0x50], UR4 ;  /* 0x0000500407ff75b2 */ /* 0x0004620008000100 */
[----:B------:R2:W1:Y:S01]  /*0750*/  SYNCS.EXCH.64 URZ, [UR7+0x38], UR10 ;  /* 0x0000380a07ff75b2 */ /* 0x0004620008000100 */
[----:B------:R2:W1:Y:S01]  /*0760*/  SYNCS.EXCH.64 URZ, [UR7+0x58], UR4 ;  /* 0x0000580407ff75b2 */ /* 0x0004620008000100 */
[----:B------:R2:W1:Y:S01]  /*0770*/  SYNCS.EXCH.64 URZ, [UR7+0x40], UR10 ;  /* 0x0000400a07ff75b2 */ /* 0x0004620008000100 */
[----:B------:R2:W1:Y:S01]  /*0780*/  SYNCS.EXCH.64 URZ, [UR7+0x60], UR4 ;  /* 0x0000600407ff75b2 */ /* 0x0004620008000100 */
[----:B------:R2:W1:Y:S01]  /*0790*/  SYNCS.EXCH.64 URZ, [UR7+0x48], UR10 ;  /* 0x0000480a07ff75b2 */ /* 0x0004620008000100 */
[----:B------:R2:W1:Y:S02]  /*07a0*/  SYNCS.EXCH.64 URZ, [UR7+0x68], UR4 ;  /* 0x0000680407ff75b2 */ /* 0x0004640008000100 */
[----:B--2---:R-:W-:Y:S01]  /*07b0*/  NOP ;  /* 0x0000000000007918 */ /* 0x004fe20000000000 */
.L_x_10:
[----:B------:R-:W2:Y:S01]  /*07c0*/  SHFL.IDX PT, R2, R162, RZ, 0x1f ;  /* 0x00001fffa2027589 */ /* 0x000ea200000e0000 */
[----:B------:R-:W-:Y:S01]  /*07d0*/  NOP ;  /* 0x0000000000007918 */ /* 0x000fe20000000000 */
[----:B--2---:R-:W-:-:S13]  /*07e0*/  ISETP.NE.AND P0, PT, R2, 0x3, PT ;  /* 0x000000030200780c */ /* 0x004fda0003f05270 */
[----:B------:R-:W-:Y:S05]  /*07f0*/  @P0 BRA `(.L_x_11) ;  /* 0x0000000000300947 */ /* 0x000fea0003800000 */
[----:B-1----:R-:W1:Y:S01]  /*0800*/  S2UR UR5, SR_CgaCtaId ;  /* 0x00000000000579c3 */ /* 0x002e620000008800 */
        /* <DEDUP_REMOVED lines=8> */
[----:B-1----:R2:W1:Y:S01]  /*0890*/  SYNCS.EXCH.64 URZ, [UR5+0x70], UR10 ;  /* 0x0000700a05ff75b2 */ /* 0x0024620008000100 */
[----:B------:R2:W1:Y:S02]  /*08a0*/  SYNCS.EXCH.64 URZ, [UR5+0x78], UR10 ;  /* 0x0000780a05ff75b2 */ /* 0x0004640008000100 */
[----:B--2---:R-:W-:Y:S01]  /*08b0*/  NOP ;  /* 0x0000000000007918 */ /* 0x004fe20000000000 */
.L_x_11:
[----:B------:R-:W2:Y:S01]  /*08c0*/  SHFL.IDX PT, R2, R162, RZ, 0x1f ;  /* 0x00001fffa2027589 */ /* 0x000ea200000e0000 */
[----:B------:R-:W-:Y:S01]  /*08d0*/  NOP ;  /* 0x0000000000007918 */ /* 0x000fe20000000000 */
[----:B--2---:R-:W-:-:S13]  /*08e0*/  ISETP.NE.AND P0, PT, R2, 0x4, PT ;  /* 0x000000040200780c */ /* 0x004fda0003f05270 */
[----:B------:R-:W-:Y:S05]  /*08f0*/  @P0 BRA `(.L_x_12) ;  /* 0x00000000004c0947 */ /* 0x000fea0003800000 */
[----:B-1----:R-:W1:Y:S01]  /*0900*/  S2UR UR5, SR_CgaCtaId ;  /* 0x00000000000579c3 */ /* 0x002e620000008800 */
[----:B------:R-:W-:Y:S01]  /*0910*/  UMOV UR9, 0x100 ;  /* 0x0000010000097882 */ /* 0x000fe20000000000 */
[----:B------:R-:W-:Y:S01]  /*0920*/  UMOV UR7, 0x400 ;  /* 0x0000040000077882 */ /* 0x000fe20000000000 */
[----:B------:R-:W-:Y:S01]  /*0930*/  USEL UR9, UR9, 0xe0, UP2 ;  /* 0x000000e009097887 */ /* 0x000fe20009000000 */
[----:B------:R-:W-:Y:S01]  /*0940*/  UMOV UR4, 0x1 ;  /* 0x0000000100047882 */ /* 0x000fe20000000000 */
[----:B------:R-:W-:Y:S01]  /*0950*/  ELECT P0, URZ, PT ;  /* 0x0000000000ff782f */ /* 0x000fe20003800000 */
[----:B------:R-:W-:-:S04]  /*0960*/  UIADD3 UR10, UPT, UPT, -UR4, 0x100000, URZ ;  /* 0x00100000040a7890 */ /* 0x000fc8000fffe1ff */
[----:B------:R-:W-:Y:S02]  /*0970*/  USHF.L.U32 UR11, UR10, 0xb, URZ ;  /* 0x0000000b0a0b7899 */ /* 0x000fe400080006ff */
[----:B------:R-:W-:Y:S02]  /*0980*/  USHF.L.U32 UR10, UR10, 0x1, URZ ;  /* 0x000000010a0a7899 */ /* 0x000fe400080006ff */
[----:B------:R-:W-:-:S04]  /*0990*/  UIADD3 UR12, UPT, UPT, -UR9, 0x100000, URZ ;  /* 0x00100000090c7890 */ /* 0x000fc8000fffe1ff */
[----:B------:R-:W-:Y:S02]  /*09a0*/  USHF.L.U32 UR13, UR12, 0xb, URZ ;  /* 0x0000000b0c0d7899 */ /* 0x000fe400080006ff */
[----:B------:R-:W-:Y:S02]  /*09b0*/  USHF.L.U32 UR12, UR12, 0x1, URZ ;  /* 0x000000010c0c7899 */ /* 0x000fe400080006ff */
[----:B-1----:R-:W-:Y:S01]  /*09c0*/  ULEA UR5, UR5, UR7, 0x18 ;  /* 0x0000000705057291 */ /* 0x002fe2000f8ec0ff */
[----:B------:R-:W1:Y:S11]  /*09d0*/  FENCE.VIEW.ASYNC.S ;  /* 0x00000000000073c6 */ /* 0x000e760000000000 */
[----:B-1----:R2:W1:Y:S01]  /*09e0*/  SYNCS.EXCH.64 URZ, [UR5+0x80], UR10 ;  /* 0x0000800a05ff75b2 */ /* 0x0024620008000100 */
[----:B------:R2:W1:Y:S01]  /*09f0*/  SYNCS.EXCH.64 URZ, [UR5+0x90], UR12 ;  /* 0x0000900c05ff75b2 */ /* 0x0004620008000100 */
[----:B------:R2:W1:Y:S01]  /*0a00*/  SYNCS.EXCH.64 URZ, [UR5+0x88], UR10 ;  /* 0x0000880a05ff75b2 */ /* 0x0004620008000100 */
[----:B------:R2:W1:Y:S02]  /*0a10*/  SYNCS.EXCH.64 URZ, [UR5+0x98], UR12 ;  /* 0x0000980c05ff75b2 */ /* 0x0004640008000100 */
[----:B--2---:R-:W-:Y:S01]  /*0a20*/  NOP ;  /* 0x0000000000007918 */ /* 0x004fe20000000000 */
.L_x_12:
        /* <DEDUP_REMOVED lines=20> */
[----:B------:R2:W1:Y:S02]  /*0b70*/  SYNCS.EXCH.64 URZ, [UR7+0xb8], UR4 ;  /* 0x0000b80407ff75b2 */ /* 0x0004640008000100 */
[----:B--2---:R-:W-:Y:S01]  /*0b80*/  NOP ;  /* 0x0000000000007918 */ /* 0x004fe20000000000 */
.L_x_13:
        /* <DEDUP_REMOVED lines=18> */
.L_x_14:
[----:B-1----:R-:W1:Y:S01]  /*0cb0*/  S2UR UR5, SR_CTAID.X ;  /* 0x00000000000579c3 */ /* 0x002e620000002500 */
[----:B------:R-:W-:-:S05]  /*0cc0*/  CS2R.32 R156, SR_CgaSize ;  /* 0x00000000009c7805 */ /* 0x000fca0000008a00 */
[----:B------:R-:W-:-:S05]  /*0cd0*/  IMAD R156, R156, -0xa0, RZ ;  /* 0xffffff609c9c7824 */ /* 0x000fca00078e02ff */
[----:B------:R-:W-:-:S14]  /*0ce0*/  R2UR UR9, R156 ;  /* 0x000000009c0972ca */ /* 0x000fdc00000e0000 */
[----:B------:R-:W2:Y:S01]  /*0cf0*/  LDCU UR9, c[0x0][UR9+0x2b0] ;  /* 0x00005600090977ac */ /* 0x000ea20008000800 */
[----:B------:R-:W-:Y:S01]  /*0d00*/  NOP ;  /* 0x0000000000007918 */ /* 0x000fe20000000000 */
[----:B------:R-:W-:-:S05]  /*0d10*/  CS2R.32 R156, SR_CgaSize ;  /* 0x00000000009c7805 */ /* 0x000fca0000008a00 */
[----:B------:R-:W-:-:S05]  /*0d20*/  IMAD R156, R156, -0xa0, RZ ;  /* 0xffffff609c9c7824 */ /* 0x000fca00078e02ff */
[----:B------:R-:W-:-:S14]  /*0d30*/  R2UR UR7, R156 ;  /* 0x000000009c0772ca */ /* 0x000fdc00000e0000 */
[----:B------:R-:W3:Y:S01]  /*0d40*/  LDCU UR7, c[0x0][UR7+0x2b4] ;  /* 0x00005680070777ac */ /* 0x000ee20008000800 */
[----:B------:R-:W4:Y:S08]  /*0d50*/  S2UR UR4, SR_CTAID.Y ;  /* 0x00000000000479c3 */ /* 0x000f300000002600 */
[----:B------:R-:W3:Y:S01]  /*0d60*/  LDC R9, c[0x0][0xb24] ;  /* 0x0002c900ff097b82 */ /* 0x000ee20000000800 */
[----:B-1----:R-:W-:-:S02]  /*0d70*/  I2FP.F32.U32 R4, UR5 ;  /* 0x0000000500047c45 */ /* 0x002fc40008201000 */
[----:B------:R-:W-:-:S05]  /*0d80*/  CS2R.32 R5, SR_CgaSize ;  /* 0x0000000000057805 */ /* 0x000fca0000008a00 */
[----:B------:R-:W-:-:S06]  /*0d90*/  IMAD R5, R5, -0xa0, RZ ;  /* 0xffffff6005057824 */ /* 0x000fcc00078e02ff */
[----:B------:R-:W1:Y:S01]  /*0da0*/  LDC R5, c[0x0][R5+0x2a0] ;  /* 0x0000a80005057b82 */ /* 0x000e620000000800 */
[----:B------:R-:W-:Y:S01]  /*0db0*/  MOV R21, UR5 ;  /* 0x0000000500157c02 */ /* 0x000fe20008000f00 */
[----:B--2---:R-:W-:Y:S01]  /*0dc0*/  FMUL R4, R4, UR9 ;  /* 0x0000000904047c20 */ /* 0x004fe20008400000 */
[----:B----4-:R-:W-:Y:S02]  /*0dd0*/  I2FP.F32.U32 R2, UR4 ;  /* 0x0000000400027c45 */ /* 0x010fe40008201000 */
[----:B------:R-:W-:-:S05]  /*0de0*/  CS2R.32 R3, SR_CgaSize ;  /* 0x0000000000037805 */ /* 0x000fca0000008a00 */
[----:B------:R-:W-:-:S06]  /*0df0*/  IMAD R3, R3, -0xa0, RZ ;  /* 0xffffff6003037824 */ /* 0x000fcc00078e02ff */
[----:B------:R-:W2:Y:S01]  /*0e00*/  LDC R3, c[0x0][R3+0x2a4] ;  /* 0x0000a90003037b82 */ /* 0x000ea20000000800 */
[----:B------:R-:W4:Y:S01]  /*0e10*/  F2I.U32.TRUNC.NTZ R156, R4 ;  /* 0x00000004009c7305 */ /* 0x000f22000020f000 */
[----:B------:R-:W-:Y:S01]  /*0e20*/  MOV R20, UR4 ;  /* 0x0000000400147c02 */ /* 0x000fe20008000f00 */
[----:B---3--:R-:W-:-:S05]  /*0e30*/  FMUL R2, R2, UR7 ;  /* 0x0000000702027c20 */ /* 0x008fca0008400000 */
[----:B------:R-:W-:Y:S01]  /*0e40*/  BAR.SYNC.DEFER_BLOCKING 0x0 ;  /* 0x0000000000007b1d */ /* 0x000fe20000010000 */
[----:B------:R-:W-:-:S05]  /*0e50*/  ISETP.GE.AND P0, PT, R9, 0x1, PT ;  /* 0x000000010900780c */ /* 0x000fca0003f06270 */
[----:B------:R-:W3:Y:S02]  /*0e60*/  F2I.U32.TRUNC.NTZ R154, R2 ;  /* 0x00000002009a7305 */ /* 0x000ee4000020f000 */
[----:B------:R-:W2:Y:S01]  /*0e70*/  S2UR UR36, SR_CTAID.Z ;  /* 0x00000000002479c3 */ /* 0x000ea20000002700 */
[----:B----4-:R-:W-:-:S05]  /*0e80*/  IADD3 R156, PT, PT, -R156, RZ, RZ ;  /* 0x000000ff9c9c7210 */ /* 0x010fca0007ffe1ff */
[----:B-1----:R-:W-:Y:S01]  /*0e90*/  IMAD R156, R5, R156, UR5 ;  /* 0x00000005059c7e24 */ /* 0x002fe2000f8e029c */
[----:B---3--:R-:W-:-:S05]  /*0ea0*/  IADD3 R154, PT, PT, -R154, RZ, RZ ;  /* 0x000000ff9a9a7210 */ /* 0x008fca0007ffe1ff */
[----:B--2---:R-:W-:Y:S01]  /*0eb0*/  IMAD R154, R3, R154, UR4 ;  /* 0x00000004039a7e24 */ /* 0x004fe2000f8e029a */
[----:B------:R-:W-:Y:S06]  /*0ec0*/  @!P0 BRA `(.L_x_15) ;  /* 0x0000000000b88947 */ /* 0x000fec0003800000 */
[----:B------:R-:W1:Y:S01]  /*0ed0*/  LDC.64 R4, c[0x0][0xb18] ;  /* 0x0002c600ff047b82 */ /* 0x000e620000000a00 */
[----:B------:R-:W-:-:S07]  /*0ee0*/  ISETP.NE.AND P0, PT, R9, 0x1, PT ;  /* 0x000000010900780c */ /* 0x000fce0003f05270 */
[----:B------:R-:W2:Y:S08]  /*0ef0*/  LDC R10, c[0x0][0xb0c] ;  /* 0x0002c300ff0a7b82 */ /* 0x000eb00000000800 */
[----:B------:R-:W3:Y:S08]  /*0f00*/  LDC R11, c[0x0][0x370] ;  /* 0x0000dc00ff0b7b82 */ /* 0x000ef00000000800 */
[----:B------:R-:W4:Y:S01]  /*0f10*/  LDC R12, c[0x0][0x374] ;  /* 0x0000dd00ff0c7b82 */ /* 0x000f220000000800 */
[----:B-1----:R-:W-:-:S07]  /*0f20*/  ISETP.NE.AND P1, PT, R4, 0x1, PT ;  /* 0x000000010400780c */ /* 0x002fce0003f25270 */
[----:B------:R-:W3:Y:S01]  /*0f30*/  LDC.64 R6, c[0x0][0xb10] ;  /* 0x0002c400ff067b82 */ /* 0x000ee20000000a00 */
[----:B--2---:R-:W-:-:S07]  /*0f40*/  ISETP.NE.AND P2, PT, R10, 0x1, PT ;  /* 0x000000010a00780c */ /* 0x004fce0003f45270 */
[----:B------:R-:W1:Y:S08]  /*0f50*/  LDC R8, c[0x0][0xb20] ;  /* 0x0002c800ff087b82 */ /* 0x000e700000000800 */
[----:B------:R-:W2:Y:S01]  /*0f60*/  LDC.64 R2, c[0x0][0xb28] ;  /* 0x0002ca00ff027b82 */ /* 0x000ea20000000a00 */
[----:B----4-:R-:W-:-:S04]  /*0f70*/  IMAD.HI.U32 R13, R12, R5, RZ ;  /* 0x000000050c0d7227 */ /* 0x010fc800078e00ff */
[----:B------:R-:W-:-:S04]  /*0f80*/  IMAD.HI.U32 R5, R20, R5, RZ ;  /* 0x0000000514057227 */ /* 0x000fc800078e00ff */
[----:B---3--:R-:W-:-:S04]  /*0f90*/  IMAD.HI.U32 R14, R11, R6, RZ ;  /* 0x000000060b0e7227 */ /* 0x008fc800078e00ff */
[C---:B------:R-:W-:Y:S01]  /*0fa0*/  IMAD.HI.U32 R16, R21.reuse, R6, RZ ;  /* 0x0000000615107227 */ /* 0x040fe200078e00ff */
[-C--:B------:R-:W-:Y:S02]  /*0fb0*/  @P2 SHF.R.U32.HI R11, RZ, R7.reuse, R14 ;  /* 0x00000007ff0b2219 */ /* 0x080fe4000001160e */
[-C--:B-1----:R-:W-:Y:S02]  /*0fc0*/  @P1 SHF.R.U32.HI R12, RZ, R8.reuse, R13 ;  /* 0x00000008ff0c1219 */ /* 0x082fe4000001160d */
[----:B------:R-:W-:Y:S02]  /*0fd0*/  SHF.R.U32.HI R5, RZ, R8, R5 ;  /* 0x00000008ff057219 */ /* 0x000fe40000011605 */
[----:B------:R-:W-:Y:S02]  /*0fe0*/  SHF.R.U32.HI R16, RZ, R7, R16 ;  /* 0x00000007ff107219 */ /* 0x000fe40000011610 */
[----:B------:R-:W-:Y:S01]  /*0ff0*/  SEL R5, R20, R5, !P1 ;  /* 0x0000000514057207 */ /* 0x000fe20004800000 */
[----:B--2---:R-:W-:Y:S01]  /*1000*/  IMAD.HI.U32 R14, R12, R2, RZ ;  /* 0x000000020c0e7227 */ /* 0x004fe200078e00ff */
[----:B------:R-:W-:-:S02]  /*1010*/  SEL R7, R21, R16, !P2 ;  /* 0x0000001015077207 */ /* 0x000fc40005000000 */
[----:B------:R-:W-:Y:S01]  /*1020*/  IADD3 R13, PT, PT, -R5, RZ, RZ ;  /* 0x000000ff050d7210 */ /* 0x000fe20007ffe1ff */
[----:B------:R-:W-:Y:S01]  /*1030*/  IMAD.HI.U32 R6, R11, R2, RZ ;  /* 0x000000020b067227 */ /* 0x000fe200078e00ff */
[----:B------:R-:W-:-:S03]  /*1040*/  @P0 SHF.R.U32.HI R12, RZ, R3, R14 ;  /* 0x00000003ff0c0219 */ /* 0x000fc6000001160e */
[----:B------:R-:W-:Y:S01]  /*1050*/  IMAD R13, R4, R13, R20 ;  /* 0x0000000d040d7224 */ /* 0x000fe200078e0214 */
[----:B------:R-:W-:Y:S01]  /*1060*/  @P0 SHF.R.U32.HI R11, RZ, R3, R6 ;  /* 0x00000003ff0b0219 */ /* 0x000fe20000011606 */
[----:B------:R-:W-:-:S04]  /*1070*/  IMAD R12, R12, R9, RZ ;  /* 0x000000090c0c7224 */ /* 0x000fc800078e02ff */
[----:B------:R-:W-:Y:S01]  /*1080*/  IMAD R6, R11, R9, RZ ;  /* 0x000000090b067224 */ /* 0x000fe200078e02ff */
[----:B------:R-:W-:-:S04]  /*1090*/  ISETP.GE.AND P1, PT, R5, R12, PT ;  /* 0x0000000c0500720c */ /* 0x000fc80003f26270 */
[----:B------:R-:W-:Y:S01]  /*10a0*/  ISETP.GE.OR P1, PT, R7, R6, P1 ;  /* 0x000000060700720c */ /* 0x000fe20000f26670 */
[----:B------:R-:W-:-:S05]  /*10b0*/  IMAD.HI.U32 R6, R5, R2, RZ ;  /* 0x0000000205067227 */ /* 0x000fca00078e00ff */
[----:B------:R-:W-:-:S04]  /*10c0*/  SHF.R.U32.HI R6, RZ, R3, R6 ;  /* 0x00000003ff067219 */ /* 0x000fc80000011606 */
[----:B------:R-:W-:-:S03]  /*10d0*/  SEL R6, R5, R6, !P0 ;  /* 0x0000000605067207 */ /* 0x000fc60004000000 */
[----:B------:R-:W-:Y:S01]  /*10e0*/  @!P1 IMAD.HI.U32 R8, R7, R2, RZ ;  /* 0x0000000207089227 */ /* 0x000fe200078e00ff */
[----:B------:R-:W-:-:S04]  /*10f0*/  IADD3 R2, PT, PT, -R6, RZ, RZ ;  /* 0x000000ff06027210 */ /* 0x000fc80007ffe1ff */
[----:B------:R-:W-:Y:S01]  /*1100*/  @!P1 SHF.R.U32.HI R8, RZ, R3, R8 ;  /* 0x00000003ff089219 */ /* 0x000fe20000011608 */
[----:B------:R-:W-:-:S03]  /*1110*/  IMAD R2, R9, R2, R5 ;  /* 0x0000000209027224 */ /* 0x000fc600078e0205 */
[----:B------:R-:W-:-:S05]  /*1120*/  @!P1 SEL R3, R7, R8, !P0 ;  /* 0x0000000807039207 */ /* 0x000fca0004000000 */
[--C-:B------:R-:W-:Y:S02]  /*1130*/  @!P1 IMAD.IADD R6, R6, 0x1, -R3.reuse ;  /* 0x0000000106069824 */ /* 0x100fe400078e0a03 */
[----:B------:R-:W-:Y:S01]  /*1140*/  @!P1 IMAD R3, R2, R11, R3 ;  /* 0x0000000b02039224 */ /* 0x000fe200078e0203 */
[----:B------:R-:W-:Y:S01]  /*1150*/  IADD3 R2, PT, PT, -R7, RZ, RZ ;  /* 0x000000ff07027210 */ /* 0x000fe20007ffe1ff */
[----:B------:R-:W-:Y:S02]  /*1160*/  @!P1 IMAD R5, R6, R9, R7 ;  /* 0x0000000906059224 */ /* 0x000fe400078e0207 */
[----:B------:R-:W-:Y:S02]  /*1170*/  @!P1 IMAD.MOV.U32 R7, RZ, RZ, R3 ;  /* 0x000000ffff079224 */ /* 0x000fe400078e0003 */
[----:B------:R-:W-:Y:S02]  /*1180*/  IMAD R2, R10, R2, R21 ;  /* 0x000000020a027224 */ /* 0x000fe400078e0215 */
[----:B------:R-:W-:-:S02]  /*1190*/  IMAD R20, R5, R4, R13 ;  /* 0x0000000405147224 */ /* 0x000fc400078e020d */
[----:B------:R-:W-:Y:S02]  /*11a0*/  IMAD R21, R7, R10, R2 ;  /* 0x0000000a07157224 */ /* 0x000fe400078e0202 */
.L_x_15:
[----:B------:R-:W1:Y:S01]  /*11b0*/  LDCU UR4, c[0x0][0xb30] ;  /* 0x00016600ff0477ac */ /* 0x000e620008000800 */
[----:B------:R-:W2:Y:S08]  /*11c0*/  S2UR UR37, SR_CgaCtaId ;  /* 0x00000000002579c3 */ /* 0x000eb00000008800 */
[----:B------:R-:W3:Y:S01]  /*11d0*/  LDC R72, c[0x0][0xb24] ;  /* 0x0002c900ff487b82 */ /* 0x000ee20000000800 */
[----:B-1----:R-:W-:-:S09]  /*11e0*/  UISETP.NE.AND UP1, UPT, UR4, 0x1, UPT ;  /* 0x000000010400788c */ /* 0x002fd2000bf25270 */
[----:B--2---:R-:W-:Y:S05]  /*11f0*/  BRA.U UP1, `(.L_x_16) ;  /* 0x0000000101407547 */ /* 0x004fea000b800000 */
[----:B------:R-:W1:Y:S08]  /*1200*/  LDC.64 R4, c[0x0][0xb10] ;  /* 0x0002c400ff047b82 */ /* 0x000e700000000a00 */
[----:B------:R-:W2:Y:S08]  /*1210*/  LDC.64 R2, c[0x0][0xb18] ;  /* 0x0002c600ff027b82 */ /* 0x000eb00000000a00 */
[----:B------:R-:W4:Y:S08]  /*1220*/  LDC R6, c[0x0][0xb20] ;  /* 0x0002c800ff067b82 */ /* 0x000f300000000800 */
[----:B------:R-:W3:Y:S01]  /*1230*/  LDC R8, c[0x0][0xb0c] ;  /* 0x0002c300ff087b82 */ /* 0x000ee20000000800 */
[----:B-1----:R-:W-:-:S05]  /*1240*/  IMAD.HI.U32 R4, R21, R4, RZ ;  /* 0x0000000415047227 */ /* 0x002fca00078e00ff */
[----:B------:R-:W-:Y:S01]  /*1250*/  SHF.R.U32.HI R4, RZ, R5, R4 ;  /* 0x00000005ff047219 */ /* 0x000fe20000011604 */
[----:B--2---:R-:W-:Y:S01]  /*1260*/  IMAD.HI.U32 R3, R20, R3, RZ ;  /* 0x0000000314037227 */ /* 0x004fe200078e00ff */
[----:B------:R-:W-:-:S04]  /*1270*/  ISETP.NE.AND P0, PT, R2, 0x1, PT ;  /* 0x000000010200780c */ /* 0x000fc80003f05270 */
[----:B----4-:R-:W-:-:S04]  /*1280*/  SHF.R.U32.HI R3, RZ, R6, R3 ;  /* 0x00000006ff037219 */ /* 0x010fc80000011603 */
[----:B------:R-:W-:Y:S02]  /*1290*/  SEL R3, R20, R3, !P0 ;  /* 0x0000000314037207 */ /* 0x000fe40004000000 */
[----:B---3--:R-:W-:-:S04]  /*12a0*/  ISETP.NE.AND P1, PT, R8, 0x1, PT ;  /* 0x000000010800780c */ /* 0x008fc80003f25270 */
[----:B------:R-:W-:-:S05]  /*12b0*/  SEL R4, R21, R4, !P1 ;  /* 0x0000000415047207 */ /* 0x000fca0004800000 */
[----:B------:R-:W-:Y:S02]  /*12c0*/  IMAD.IADD R5, R3, 0x1, -R4 ;  /* 0x0000000103057824 */ /* 0x000fe400078e0a04 */
[----:B------:R-:W-:Y:S02]  /*12d0*/  IMAD.IADD R3, R4, 0x1, -R3 ;  /* 0x0000000104037824 */ /* 0x000fe400078e0a03 */
[----:B------:R-:W-:Y:S02]  /*12e0*/  IMAD R21, R5, R8, R21 ;  /* 0x0000000805157224 */ /* 0x000fe400078e0215 */
[----:B------:R-:W-:-:S07]  /*12f0*/  IMAD R20, R3, R2, R20 ;  /* 0x0000000203147224 */ /* 0x000fce00078e0214 */
.L_x_16:
[----:B------:R-:W-:Y:S01]  /*1300*/  BAR.SYNC.DEFER_BLOCKING 0x0 ;  /* 0x0000000000007b1d */ /* 0x000fe20000010000 */
[----:B------:R-:W-:Y:S01]  /*1310*/  UISETP.NE.AND UP1, UPT, UR8, 0x2, UPT ;  /* 0x000000020800788c */ /* 0x000fe2000bf25270 */
[----:B------:R-:W-:Y:S02]  /*1320*/  ISETP.NE.OR P5, PT, R0, 0x2, !P5 ;  /* 0x000000020000780c */ /* 0x000fe40006fa5670 */
[----:B------:R-:W-:-:S06]  /*1330*/  LOP3.LUT R2, R170, 0x1f, RZ, 0xc0, !PT ;  /* 0x0000001faa027812 */ /* 0x000fcc00078ec0ff */
[----:B------:R-:W-:Y:S05]  /*1340*/  BRA.U UP1, `(.L_x_17) ;  /* 0x00000011013c7547 */ /* 0x000fea000b800000 */
[----:B------:R-:W1:Y:S01]  /*1350*/  LDCU UR13, c[0x0][0x38c] ;  /* 0x00007180ff0d77ac */ /* 0x000e620008000800 */
[----:B------:R-:W2:Y:S01]  /*1360*/  LDC R9, c[0x0][0x370] ;  /* 0x0000dc00ff097b82 */ /* 0x000ea20000000800 */
[----:B------:R-:W-:Y:S01]  /*1370*/  PLOP3.LUT P1, PT, PT, PT, UP2, 0x80, 0x8 ;  /* 0x000000000008781c */ /* 0x000fe20003f2f028 */
[----:B------:R-:W-:Y:S01]  /*1380*/  HFMA2 R12, -RZ, RZ, 0, 0 ;  /* 0x00000000ff0c7431 */ /* 0x000fe200000001ff */
[----:B------:R-:W-:Y:S01]  /*1390*/  ISETP.EQ.OR P4, PT, R2, RZ, P5 ;  /* 0x000000ff0200720c */ /* 0x000fe20002f82670 */
[----:B------:R-:W-:Y:S01]  /*13a0*/  IMAD.MOV.U32 R15, RZ, RZ, 0x1 ;  /* 0x00000001ff0f7424 */ /* 0x000fe200078e00ff */
[----:B------:R-:W-:Y:S01]  /*13b0*/  PLOP3.LUT P1, PT, P1, PT, PT, 0x8, 0x80 ;  /* 0x000000000080781c */ /* 0x000fe20000f2e170 */
[----:B------:R-:W-:Y:S01]  /*13c0*/  IMAD.MOV.U32 R14, RZ, RZ, RZ ;  /* 0x000000ffff0e7224 */ /* 0x000fe200078e00ff */
[----:B------:R-:W-:Y:S01]  /*13d0*/  MOV R8, 0x1 ;  /* 0x0000000100087802 */ /* 0x000fe20000000f00 */
[----:B------:R-:W4:Y:S01]  /*13e0*/  LDC R0, c[0x0][0x374] ;  /* 0x0000dd00ff007b82 */ /* 0x000f220000000800 */
[----:B------:R-:W-:Y:S01]  /*13f0*/  IMAD.MOV.U32 R10, RZ, RZ, RZ ;  /* 0x000000ffff0a7224 */ /* 0x000fe200078e00ff */
[----:B------:R-:W2:Y:S01]  /*1400*/  LDCU.64 UR22, c[0x0][0x348] ;  /* 0x00006900ff1677ac */ /* 0x000ea20008000a00 */
[----:B------:R-:W-:Y:S01]  /*1410*/  UMOV UR6, URZ ;  /* 0x000000ff00067c82 */ /* 0x000fe20008000000 */
[----:B-1----:R-:W-:-:S04]  /*1420*/  UIADD3 UR5, UPT, UPT, UR13, 0x1f, URZ ;  /* 0x0000001f0d057890 */ /* 0x002fc8000fffe0ff */
[----:B------:R-:W-:-:S04]  /*1430*/  USHF.R.S32.HI UR4, URZ, 0x1f, UR5 ;  /* 0x0000001fff047899 */ /* 0x000fc80008011405 */
[----:B------:R-:W-:-:S04]  /*1440*/  ULEA.HI UR4, UR4, UR5, URZ, 0x5 ;  /* 0x0000000504047291 */ /* 0x000fc8000f8f28ff */
[----:B------:R-:W-:Y:S02]  /*1450*/  USHF.R.S32.HI UR15, URZ, 0x5, UR4 ;  /* 0x00000005ff0f7899 */ /* 0x000fe40008011404 */
[----:B------:R-:W-:Y:S02]  /*1460*/  UIADD3 UR4, UPT, UPT, UR13, -0x1, URZ ;  /* 0xffffffff0d047890 */ /* 0x000fe4000fffe0ff */
[----:B------:R-:W-:Y:S02]  /*1470*/  UISETP.LT.U32.AND UP0, UPT, UR15, 0x3, UPT ;  /* 0x000000030f00788c */ /* 0x000fe4000bf01070 */
[----:B------:R-:W-:Y:S02]  /*1480*/  UISETP.GE.U32.AND UP1, UPT, UR4, -0x3f, UPT ;  /* 0xffffffc10400788c */ /* 0x000fe4000bf26070 */
[----:B------:R-:W-:Y:S02]  /*1490*/  USEL UR14, UR15, 0x3, UP0 ;  /* 0x000000030f0e7887 */ /* 0x000fe40008000000 */
[----:B------:R-:W-:-:S02]  /*14a0*/  UIADD3 UR13, UPT, UPT, UR13, 0x3e, URZ ;  /* 0x0000003e0d0d7890 */ /* 0x000fc4000fffe0ff */
[----:B------:R-:W-:Y:S02]  /*14b0*/  UIADD3 UR5, UPT, UPT, UR14, -0x1, URZ ;  /* 0xffffffff0e057890 */ /* 0x000fe4000fffe0ff */
[----:B------:R-:W-:-:S03]  /*14c0*/  UIADD3 UR7, UPT, UPT, UR15, -UR14, URZ ;  /* 0x8000000e0f077290 */ /* 0x000fc6000fffe0ff */
[----:B------:R-:W-:-:S04]  /*14d0*/  @UP1 UIADD3 UR5, UPT, UPT, UR14, URZ, URZ ;  /* 0x000000ff0e051290 */ /* 0x000fc8000fffe0ff */
[----:B--2---:R-:W-:-:S12]  /*14e0*/  UIADD3 UR5, UPT, UPT, UR5, 0x1, URZ ;  /* 0x0000000105057890 */ /* 0x004fd8000fffe0ff */
.L_x_35:
[----:B------:R-:W-:Y:S01]  /*14f0*/  UISETP.NE.AND UP0, UPT, UR37, URZ, UPT ;  /* 0x000000ff2500728c */ /* 0x000fe2000bf05270 */
[----:B------:R-:W1:Y:S08]  /*1500*/  S2UR UR37, SR_CgaCtaId ;  /* 0x00000000002579c3 */ /* 0x000e700000008800 */
[----:B------:R-:W-:Y:S05]  /*1510*/  BRA.U UP0, `(.L_x_18) ;  /* 0x0000000100347547 */ /* 0x000fea000b800000 */
[----:B------:R-:W2:Y:S01]  /*1520*/  S2R R2, SR_CgaCtaId ;  /* 0x0000000000027919 */ /* 0x000ea20000008800 */
[----:B------:R-:W-:-:S04]  /*1530*/  MOV R3, 0x400 ;  /* 0x0000040000037802 */ /* 0x000fc80000000f00 */
[----:B--2---:R-:W-:Y:S02]  /*1540*/  LEA R3, R2, R3, 0x18 ;  /* 0x0000000302037211 */ /* 0x004fe400078ec0ff */
[----:B------:R-:W-:-:S03]  /*1550*/  SHF.L.U32 R2, R8, 0x1f, RZ ;  /* 0x0000001f08027819 */ /* 0x000fc600000006ff */
[----:B------:R-:W-:-:S04]  /*1560*/  IMAD R3, R10, 0x8, R3 ;  /* 0x000000080a037824 */ /* 0x000fc800078e0203 */
[----:B------:R-:W2:Y:S02]  /*1570*/  SYNCS.PHASECHK.TRANS64.TRYWAIT P0, [R3+URZ+0xd0], R2 ;  /* 0x0000d002030075a7 */ /* 0x000ea400080011ff */
[----:B--2---:R-:W-:Y:S05]  /*1580*/  @!P0 BRA `(.L_x_19) ;  /* 0x00000094006c8947 */ /* 0x004fea0003800000 */
.L_x_128:
[----:B------:R-:W-:Y:S01]  /*1590*/  VIADD R10, R10, 0x1 ;  /* 0x000000010a0a7836 */ /* 0x000fe20000000000 */
[----:B------:R2:W-:Y:S04]  /*15a0*/  SYNCS.ARRIVE.TRANS64.A1T0 RZ, [R3+URZ+0xc0], RZ ;  /* 0x0000c0ff03ff79a7 */ /* 0x0005e800081000ff */
[----:B------:R-:W-:-:S04]  /*15b0*/  ISETP.NE.AND P0, PT, R10, 0x2, PT ;  /* 0x000000020a00780c */ /* 0x000fc80003f05270 */
[----:B------:R-:W-:Y:S02]  /*15c0*/  SEL R10, R10, RZ, P0 ;  /* 0x000000ff0a0a7207 */ /* 0x000fe40000000000 */
[----:B--2---:R-:W-:-:S04]  /*15d0*/  SEL R3, RZ, 0x1, P0 ;  /* 0x00000001ff037807 */ /* 0x004fc80000000000 */
[----:B------:R-:W-:-:S07]  /*15e0*/  LOP3.LUT R8, R8, R3, RZ, 0x3c, !PT ;  /* 0x0000000308087212 */ /* 0x000fce00078e3cff */
.L_x_18:
[----:B------:R-:W-:Y:S01]  /*15f0*/  UMOV UR4, 0x400 ;  /* 0x0000040000047882 */ /* 0x000fe20000000000 */
[----:B------:R-:W-:Y:S01]  /*1600*/  SHF.L.U32 R2, R15, 0x1f, RZ ;  /* 0x0000001f0f027819 */ /* 0x000fe200000006ff */
[----:B-1----:R-:W-:Y:S01]  /*1610*/  ULEA UR4, UR37, UR4, 0x18 ;  /* 0x0000000425047291 */ /* 0x002fe2000f8ec0ff */
[----:B------:R-:W-:Y:S01]  /*1620*/  R2UR UR35, R21 ;  /* 0x00000000152372ca */ /* 0x000fe200000e0000 */
[----:B------:R-:W-:Y:S01]  /*1630*/  UISETP.GE.U32.AND UP0, UPT, UR13, 0x3f, UPT ;  /* 0x0000003f0d00788c */ /* 0x000fe2000bf06070 */
[----:B------:R-:W-:Y:S01]  /*1640*/  R2UR UR11, R20 ;  /* 0x00000000140b72ca */ /* 0x000fe200000e0000 */
[----:B------:R-:W-:Y:S01]  /*1650*/  ULEA UR8, UR6, UR4, 0x3 ;  /* 0x0000000406087291 */ /* 0x000fe2000f8e18ff */
[----:B------:R-:W-:-:S08]  /*1660*/  UMOV UR24, URZ ;  /* 0x000000ff00187c82 */ /* 0x000fd00008000000 */
[----:B------:R1:W2:Y:S01]  /*1670*/  SYNCS.PHASECHK.TRANS64.TRYWAIT P0, [UR8+0x18], R2 ;  /* 0x00001802ff0075a7 */ /* 0x0002a20008001108 */
[----:B------:R-:W-:Y:S02]  /*1680*/  USHF.L.U32 UR35, UR35, 0x7, URZ ;  /* 0x0000000723237899 */ /* 0x000fe400080006ff */
[----:B------:R-:W-:Y:S01]  /*1690*/  USHF.L.U32 UR11, UR11, 0x8, URZ ;  /* 0x000000080b0b7899 */ /* 0x000fe200080006ff */
[----:B------:R-:W-:Y:S11]  /*16a0*/  BRA.U !UP0, `(.L_x_20) ;  /* 0x0000000108a87547 */ /* 0x000ff6000b800000 */
[----:B------:R-:W-:Y:S01]  /*16b0*/  UMOV UR16, URZ ;  /* 0x000000ff00107c82 */ /* 0x000fe20008000000 */
[----:B------:R-:W-:-:S05]  /*16c0*/  UMOV UR17, UR6 ;  /* 0x0000000600117c82 */ /* 0x000fca0008000000 */
.L_x_25:
[----:B-1----:R-:W-:Y:S01]  /*16d0*/  ULEA UR33, UR17, UR4, 0x3 ;  /* 0x0000000411217291 */ /* 0x002fe2000f8e18ff */
[----:B--2---:R-:W-:Y:S01]  /*16e0*/  @!P5 MOV R3, 0x6000 ;  /* 0x000060000003d802 */ /* 0x004fe20000000f00 */
[----:B--2---:R-:W-:Y:S10]  /*16f0*/  @P0 BRA `(.L_x_21) ;  /* 0x00000000000c0947 */ /* 0x004ff40003800000 */
[----:B------:R-:W-:-:S04]  /*1700*/  SHF.L.U32 R5, R15, 0x1f, RZ ;  /* 0x0000001f0f057819 */ /* 0x000fc800000006ff */
[----:B------:R-:W2:Y:S02]  /*1710*/  SYNCS.PHASECHK.TRANS64.TRYWAIT P0, [UR33+0x18], R5 ;  /* 0x00001805ff0075a7 */ /* 0x000ea40008001121 */
[----:B--2---:R-:W-:Y:S05]  /*1720*/  @!P0 BRA `(.L_x_22) ;  /* 0x0000009400188947 */ /* 0x004fea0003800000 */
.L_x_21:
[----:B------:R2:W-:Y:S01]  /*1730*/  @!P5 SYNCS.ARRIVE.TRANS64 RZ, [UR33], R3 ;  /* 0x00000003ffffd9a7 */ /* 0x0005e20008000021 */
[----:B------:R-:W-:Y:S04]  /*1740*/  BSSY.RECONVERGENT B0, `(.L_x_23) ;  /* 0x0000003000007945 */ /* 0x000fe80003800200 */
[----:B------:R-:W-:Y:S05]  /*1750*/  @P4 BRA `(.L_x_24) ;  /* 0x0000000000044947 */ /* 0x000fea0003800000 */
[----:B------:R-:W-:Y:S05]  /*1760*/  BPT.TRAP 0x1 ;  /* 0x000000040000795c */ /* 0x000fea0000300000 */
.L_x_24:
[----:B------:R-:W-:Y:S05]  /*1770*/  BSYNC.RECONVERGENT B0 ;  /* 0x0000000000007941 */ /* 0x000fea0003800200 */
.L_x_23:
[----:B------:R-:W-:Y:S02]  /*1780*/  UIADD3 UR6, UPT, UPT, UR17, 0x1, URZ ;  /* 0x0000000111067890 */ /* 0x000fe4000fffe0ff */
[----:B------:R-:W-:Y:S02]  /*1790*/  ULEA UR32, UR17, UR4, 0xd ;  /* 0x0000000411207291 */ /* 0x000fe4000f8e68ff */
[----:B------:R-:W-:Y:S02]  /*17a0*/  UISETP.NE.AND UP0, UPT, UR6, 0x3, UPT ;  /* 0x000000030600788c */ /* 0x000fe4000bf05270 */
[----:B------:R-:W-:Y:S02]  /*17b0*/  UIADD3 UR26, UP1, UPT, UR22, 0x80, URZ ;  /* 0x00000080161a7890 */ /* 0x000fe4000ff3e0ff */
[----:B------:R-:W-:Y:S02]  /*17c0*/  USEL UR9, URZ, 0x1, UP0 ;  /* 0x00000001ff097887 */ /* 0x000fe40008000000 */
[----:B------:R-:W-:-:S02]  /*17d0*/  USEL UR6, UR6, URZ, UP0 ;  /* 0x000000ff06067287 */ /* 0x000fc40008000000 */
[----:B------:R-:W-:Y:S02]  /*17e0*/  UIADD3 UR20, UP0, UPT, UR22, 0x180, URZ ;  /* 0x0000018016147890 */ /* 0x000fe4000ff1e0ff */
[----:B------:R-:W-:Y:S01]  /*17f0*/  ULEA UR8, UR6, UR4, 0x3 ;  /* 0x0000000406087291 */ /* 0x000fe2000f8e18ff */
[----:B------:R-:W-:Y:S01]  /*1800*/  LOP3.LUT R15, R15, UR9, RZ, 0x3c, !PT ;  /* 0x000000090f0f7c12 */ /* 0x000fe2000f8e3cff */
[----:B------:R-:W-:Y:S02]  /*1810*/  USHF.L.U32 UR34, UR16, 0x5, URZ ;  /* 0x0000000510227899 */ /* 0x000fe400080006ff */
[----:B------:R-:W-:Y:S01]  /*1820*/  UIADD3.X UR27, UPT, UPT, URZ, UR23, URZ, UP1, !UPT ;  /* 0x00000017ff1b7290 */ /* 0x000fe20008ffe4ff */
[----:B-1----:R-:W-:Y:S01]  /*1830*/  SHF.L.U32 R2, R15, 0x1f, RZ ;  /* 0x0000001f0f027819 */ /* 0x002fe200000006ff */
[----:B------:R-:W-:Y:S02]  /*1840*/  UIADD3 UR32, UPT, UPT, UR32, 0x10800, URZ ;  /* 0x0001080020207890 */ /* 0x000fe4000fffe0ff */
[----:B------:R-:W-:Y:S01]  /*1850*/  UIADD3.X UR21, UPT, UPT, URZ, UR23, URZ, UP0, !UPT ;  /* 0x00000017ff157290 */ /* 0x000fe200087fe4ff */
[----:B------:R1:W1:Y:S01]  /*1860*/  SYNCS.PHASECHK.TRANS64.TRYWAIT P0, [UR8+0x18], R2 ;  /* 0x00001802ff0075a7 */ /* 0x0002620008001108 */
[----:B------:R-:W-:Y:S01]  /*1870*/  ULEA UR8, UR17, UR4, 0xe ;  /* 0x0000000411087291 */ /* 0x000fe2000f8e70ff */
[----:B------:R-:W-:Y:S01]  /*1880*/  UMOV UR18, 0x0 ;  /* 0x0000000000127882 */ /* 0x000fe20000000000 */
[----:B------:R-:W-:-:S02]  /*1890*/  UMOV UR19, 0x10000000 ;  /* 0x1000000000137882 */ /* 0x000fc40000000000 */
[----:B------:R-:W-:Y:S01]  /*18a0*/  UIADD3 UR8, UPT, UPT, UR8, 0x16800, URZ ;  /* 0x0001680008087890 */ /* 0x000fe2000fffe0ff */
[----:B------:R1:W-:Y:S01]  /*18b0*/  UTMALDG.3D [UR32], [UR26], desc[UR18] ;  /* 0x000012201a0075b4 */ /* 0x0003e20008011000 */
[----:B------:R-:W-:Y:S01]  /*18c0*/  UMOV UR12, UR36 ;  /* 0x00000024000c7c82 */ /* 0x000fe20008000000 */
[----:B------:R-:W-:Y:S01]  /*18d0*/  UMOV UR9, UR33 ;  /* 0x0000002100097c82 */ /* 0x000fe20008000000 */
[----:B------:R-:W-:Y:S01]  /*18e0*/  UMOV UR10, UR34 ;  /* 0x00000022000a7c82 */ /* 0x000fe20008000000 */
[----:B------:R-:W-:Y:S01]  /*18f0*/  UIADD3 UR16, UPT, UPT, UR16, 0x1, URZ ;  /* 0x0000000110107890 */ /* 0x000fe2000fffe0ff */
[----:B------:R-:W-:Y:S01]  /*1900*/  UMOV UR24, UR5 ;  /* 0x0000000500187c82 */ /* 0x000fe20008000000 */
[----:B------:R-:W-:Y:S02]  /*1910*/  UMOV UR17, UR6 ;  /* 0x0000000600117c82 */ /* 0x000fe40008000000 */
[----:B------:R1:W-:Y:S01]  /*1920*/  UTMALDG.3D [UR8], [UR20], desc[UR18] ;  /* 0x00001208140075b4 */ /* 0x0003e20008011000 */
[----:B------:R-:W-:-:S09]  /*1930*/  UISETP.NE.AND UP0, UPT, UR16, UR5, UPT ;  /* 0x000000051000728c */ /* 0x000fd2000bf05270 */
[----:B------:R-:W-:Y:S05]  /*1940*/  BRA.U UP0, `(.L_x_25) ;  /* 0xfffffffd00607547 */ /* 0x000fea000b83ffff */
.L_x_20:
[----:B-1----:R-:W-:Y:S01]  /*1950*/  ULEA UR8, UR6, UR4, 0x3 ;  /* 0x0000000406087291 */ /* 0x002fe2000f8e18ff */
[----:B------:R-:W-:Y:S01]  /*1960*/  SHF.L.U32 R2, R15, 0x1f, RZ ;  /* 0x0000001f0f027819 */ /* 0x000fe200000006ff */
[----:B------:R-:W-:Y:S01]  /*1970*/  @!P1 SYNCS.ARRIVE.TRANS64.A1T0 RZ, [UR4+0x78], RZ ;  /* 0x000078ffffff99a7 */ /* 0x000fe20008100004 */
[----:B------:R-:W-:-:S06]  /*1980*/  UISETP.GT.AND UP0, UPT, UR15, UR14, UPT ;  /* 0x0000000e0f00728c */ /* 0x000fcc000bf04270 */
[----:B--2---:R1:W2:Y:S03]  /*1990*/  SYNCS.PHASECHK.TRANS64.TRYWAIT P0, [UR8+0x18], R2 ;  /* 0x00001802ff0075a7 */ /* 0x0042a60008001108 */
[----:B------:R-:W-:Y:S05]  /*19a0*/  BRA.U !UP0, `(.L_x_26) ;  /* 0x0000000108ac7547 */ /* 0x000fea000b800000 */
[----:B------:R-:W-:Y:S01]  /*19b0*/  UIADD3 UR21, UPT, UPT, UR7, UR24, URZ ;  /* 0x0000001807157290 */ /* 0x000fe2000fffe0ff */
[----:B------:R-:W-:-:S11]  /*19c0*/  UMOV UR25, UR6 ;  /* 0x0000000600197c82 */ /* 0x000fd60008000000 */
.L_x_31:
[----:B-1----:R-:W-:Y:S01]  /*19d0*/  ULEA UR17, UR25, UR4, 0x3 ;  /* 0x0000000419117291 */ /* 0x002fe2000f8e18ff */
[----:B--2---:R-:W-:Y:S01]  /*19e0*/  @!P5 MOV R3, 0x6000 ;  /* 0x000060000003d802 */ /* 0x004fe20000000f00 */
[----:B--2---:R-:W-:Y:S10]  /*19f0*/  @P0 BRA `(.L_x_27) ;  /* 0x00000000000c0947 */ /* 0x004ff40003800000 */
[----:B------:R-:W-:-:S04]  /*1a00*/  SHF.L.U32 R5, R15, 0x1f, RZ ;  /* 0x0000001f0f057819 */ /* 0x000fc800000006ff */
[----:B------:R-:W2:Y:S02]  /*1a10*/  SYNCS.PHASECHK.TRANS64.TRYWAIT P0, [UR17+0x18], R5 ;  /* 0x00001805ff0075a7 */ /* 0x000ea40008001111 */
[----:B--2---:R-:W-:Y:S05]  /*1a20*/  @!P0 BRA `(.L_x_28) ;  /* 0x0000009000708947 */ /* 0x004fea0003800000 */
.L_x_27:
[----:B------:R2:W-:Y:S01]  /*1a30*/  @!P5 SYNCS.ARRIVE.TRANS64 RZ, [UR17], R3 ;  /* 0x00000003ffffd9a7 */ /* 0x0005e20008000011 */
[----:B------:R-:W-:Y:S04]  /*1a40*/  BSSY.RECONVERGENT B0, `(.L_x_29) ;  /* 0x0000003000007945 */ /* 0x000fe80003800200 */
[----:B------:R-:W-:Y:S05]  /*1a50*/  @P4 BRA `(.L_x_30) ;  /* 0x0000000000044947 */ /* 0x000fea0003800000 */
[----:B------:R-:W-:Y:S05]  /*1a60*/  BPT.TRAP 0x1 ;  /* 0x000000040000795c */ /* 0x000fea0000300000 */
.L_x_30:
[----:B------:R-:W-:Y:S05]  /*1a70*/  BSYNC.RECONVERGENT B0 ;  /* 0x0000000000007941 */ /* 0x000fea0003800200 */
.L_x_29:
        /* <DEDUP_REMOVED lines=10> */
[----:B------:R-:W-:Y:S01]  /*1b20*/  UIADD3 UR16, UPT, UPT, UR16, 0x10800, URZ ;  /* 0x0001080010107890 */ /* 0x000fe2000fffe0ff */
[----:B-1----:R-:W-:Y:S01]  /*1b30*/  SHF.L.U32 R2, R15, 0x1f, RZ ;  /* 0x0000001f0f027819 */ /* 0x002fe200000006ff */
[----:B------:R-:W-:Y:S02]  /*1b40*/  UIADD3.X UR31, UPT, UPT, URZ, UR23, URZ, UP1, !UPT ;  /* 0x00000017ff1f7290 */ /* 0x000fe40008ffe4ff */
[----:B------:R-:W-:Y:S01]  /*1b50*/  UIADD3.X UR29, UPT, UPT, URZ, UR23, URZ, UP0, !UPT ;  /* 0x00000017ff1d7290 */ /* 0x000fe200087fe4ff */
[----:B------:R1:W1:Y:S01]  /*1b60*/  SYNCS.PHASECHK.TRANS64.TRYWAIT P0, [UR8+0x18], R2 ;  /* 0x00001802ff0075a7 */ /* 0x0002620008001108 */
[----:B------:R-:W-:Y:S01]  /*1b70*/  ULEA UR8, UR25, UR4, 0xe ;  /* 0x0000000419087291 */ /* 0x000fe2000f8e70ff */
[----:B------:R-:W-:Y:S01]  /*1b80*/  UMOV UR26, 0x0 ;  /* 0x00000000001a7882 */ /* 0x000fe20000000000 */
[----:B------:R-:W-:-:S02]  /*1b90*/  UMOV UR27, 0x10000000 ;  /* 0x10000000001b7882 */ /* 0x000fc40000000000 */
[----:B------:R-:W-:Y:S01]  /*1ba0*/  UIADD3 UR8, UPT, UPT, UR8, 0x16800, URZ ;  /* 0x0001680008087890 */ /* 0x000fe2000fffe0ff */
[----:B------:R-:W-:Y:S01]  /*1bb0*/  UMOV UR19, UR35 ;  /* 0x0000002300137c82 */ /* 0x000fe20008000000 */
[----:B------:R-:W-:Y:S01]  /*1bc0*/  UMOV UR20, UR36 ;  /* 0x0000002400147c82 */ /* 0x000fe20008000000 */
[----:B------:R-:W-:Y:S01]  /*1bd0*/  UMOV UR12, UR36 ;  /* 0x00000024000c7c82 */ /* 0x000fe20008000000 */
[----:B------:R-:W-:Y:S01]  /*1be0*/  UMOV UR9, UR17 ;  /* 0x0000001100097c82 */ /* 0x000fe20008000000 */
[----:B------:R-:W-:Y:S01]  /*1bf0*/  UMOV UR10, UR18 ;  /* 0x00000012000a7c82 */ /* 0x000fe20008000000 */
[----:B------:R1:W-:Y:S01]  /*1c00*/  UTMALDG.3D [UR16], [UR30], desc[UR26] ;  /* 0x00001a101e0075b4 */ /* 0x0003e20008011000 */
[----:B------:R-:W-:Y:S01]  /*1c10*/  UIADD3 UR24, UPT, UPT, UR24, 0x1, URZ ;  /* 0x0000000118187890 */ /* 0x000fe2000fffe0ff */
[----:B------:R-:W-:-:S03]  /*1c20*/  UMOV UR25, UR6 ;  /* 0x0000000600197c82 */ /* 0x000fc60008000000 */
[----:B------:R-:W-:Y:S01]  /*1c30*/  UISETP.NE.AND UP0, UPT, UR24, UR21, UPT ;  /* 0x000000151800728c */ /* 0x000fe2000bf05270 */
[----:B------:R1:W-:Y:S08]  /*1c40*/  UTMALDG.3D [UR8], [UR28], desc[UR26] ;  /* 0x00001a081c0075b4 */ /* 0x0003f00008011000 */
[----:B------:R-:W-:Y:S05]  /*1c50*/  BRA.U UP0, `(.L_x_31) ;  /* 0xfffffffd005c7547 */ /* 0x000fea000b83ffff */
.L_x_26:
[----:B-1----:R-:W-:Y:S01]  /*1c60*/  LEA R2, R14, UR4, 0x3 ;  /* 0x000000040e027c11 */ /* 0x002fe2000f8e18ff */
[----:B------:R-:W-:Y:S01]  /*1c70*/  NOP ;  /* 0x0000000000007918 */ /* 0x000fe20000000000 */
[----:B--2---:R-:W-:Y:S02]  /*1c80*/  SHF.L.U32 R3, R12, 0x1f, RZ ;  /* 0x0000001f0c037819 */ /* 0x004fe400000006ff */
[----:B------:R-:W-:Y:S02]  /*1c90*/  LEA R4, R14, UR4, 0x4 ;  /* 0x000000040e047c11 */ /* 0x000fe4000f8e20ff */
[----:B------:R-:W1:Y:S02]  /*1ca0*/  SYNCS.PHASECHK.TRANS64.TRYWAIT P0, [R2+URZ+0x80], R3 ;  /* 0x00008003020075a7 */ /* 0x000e6400080011ff */
[----:B-1----:R-:W-:Y:S05]  /*1cb0*/  @!P0 BRA `(.L_x_32) ;  /* 0x0000008c00e48947 */ /* 0x002fea0003800000 */
.L_x_131:
[----:B------:R-:W2:Y:S01]  /*1cc0*/  LDS.128 R4, [R4+0xf0] ;  /* 0x0000f00004047984 */ /* 0x000ea20000000c00 */
[----:B---3--:R-:W-:Y:S01]  /*1cd0*/  ISETP.GE.AND P0, PT, R72, 0x1, PT ;  /* 0x000000014800780c */ /* 0x008fe20003f06270 */
[----:B-1----:R-:W-:Y:S01]  /*1ce0*/  VIADD R2, R2, 0x90 ;  /* 0x0000009002027836 */ /* 0x002fe20000000000 */
[----:B------:R-:W-:Y:S01]  /*1cf0*/  @!PT LDS RZ, [RZ] ;  /* 0x00000000fffff984 */ /* 0x000fe20000000800 */
[----:B------:R-:W-:Y:S01]  /*1d00*/  @!PT LDS RZ, [RZ] ;  /* 0x00000000fffff984 */ /* 0x000fe20000000800 */
[----:B------:R-:W-:Y:S01]  /*1d10*/  @!PT LDS RZ, [RZ] ;  /* 0x00000000fffff984 */ /* 0x000fe20000000800 */
[----:B------:R-:W-:Y:S01]  /*1d20*/  @!PT LDS RZ, [RZ] ;  /* 0x00000000fffff984 */ /* 0x000fe20000000800 */
[----:B------:R1:W-:Y:S06]  /*1d30*/  MEMBAR.ALL.CTA ;  /* 0x0000000000007992 */ /* 0x0003ec0000008000 */
[----:B-1----:R-:W1:Y:S01]  /*1d40*/  FENCE.VIEW.ASYNC.S ;  /* 0x00000000000073c6 */ /* 0x002e620000000000 */
[----:B------:R-:W-:-:S04]  /*1d50*/  PRMT R2, RZ, 0x654, R2 ;  /* 0x00000654ff027816 */ /* 0x000fc80000000002 */
[----:B-1----:R1:W-:Y:S01]  /*1d60*/  SYNCS.ARRIVE.TRANS64.RED.A1T0 RZ, [R2+URZ], RZ ;  /* 0x000000ff02ff79a7 */ /* 0x0023e200081004ff */
[----:B--2---:R-:W-:-:S13]  /*1d70*/  LOP3.LUT P2, RZ, R6, 0x1, RZ, 0xc0, !PT ;  /* 0x0000000106ff7812 */ /* 0x004fda000784c0ff */
[----:B------:R-:W-:Y:S01]  /*1d80*/  @P2 SHF.R.U32.HI R3, RZ, 0x10, R5 ;  /* 0x00000010ff032819 */ /* 0x000fe20000011605 */
[----:B------:R-:W-:Y:S01]  /*1d90*/  VOTEU.ANY UP0, P2 ;  /* 0x0000000000ff7886 */ /* 0x000fe20001000100 */
[----:B------:R-:W-:Y:S02]  /*1da0*/  @P2 MOV R13, R4 ;  /* 0x00000004000d2202 */ /* 0x000fe40000000f00 */
[----:B------:R-:W-:Y:S02]  /*1db0*/  @P2 R2UR.BROADCAST UR8, R3 ;  /* 0x00000000030822ca */ /* 0x000fe400008e0000 */
[----:B------:R-:W-:-:S11]  /*1dc0*/  @P2 LOP3.LUT R11, R5, 0xffff, RZ, 0xc0, !PT ;  /* 0x0000ffff050b2812 */ /* 0x000fd600078ec0ff */
[----:B------:R-:W-:Y:S01]  /*1dd0*/  @UP0 UMOV UR36, UR8 ;  /* 0x0000000800240c82 */ /* 0x000fe20008000000 */
[----:B-1----:R-:W-:Y:S05]  /*1de0*/  @!P0 BRA `(.L_x_33) ;  /* 0x0000000000b88947 */ /* 0x002fea0003800000 */
[----:B------:R-:W4:Y:S01]  /*1df0*/  LDC.64 R4, c[0x0][0xb18] ;  /* 0x0002c600ff047b82 */ /* 0x000f220000000a00 */
[----:B------:R-:W-:-:S07]  /*1e00*/  ISETP.NE.AND P3, PT, R72, 0x1, PT ;  /* 0x000000014800780c */ /* 0x000fce0003f65270 */
[----:B------:R-:W1:Y:S08]  /*1e10*/  LDC.64 R6, c[0x0][0xb10] ;  /* 0x0002c400ff067b82 */ /* 0x000e700000000a00 */
[----:B------:R-:W2:Y:S08]  /*1e20*/  LDC R16, c[0x0][0xb20] ;  /* 0x0002c800ff107b82 */ /* 0x000eb00000000800 */
[----:B------:R-:W3:Y:S01]  /*1e30*/  LDC R18, c[0x0][0xb0c] ;  /* 0x0002c300ff127b82 */ /* 0x000ee20000000800 */
[----:B----4-:R-:W-:Y:S01]  /*1e40*/  IMAD.HI.U32 R17, R0, R5, RZ ;  /* 0x0000000500117227 */ /* 0x010fe200078e00ff */
[----:B------:R-:W-:-:S03]  /*1e50*/  ISETP.NE.AND P0, PT, R4, 0x1, PT ;  /* 0x000000010400780c */ /* 0x000fc60003f05270 */
[----:B------:R-:W-:-:S03]  /*1e60*/  IMAD.HI.U32 R5, R11, R5, RZ ;  /* 0x000000050b057227 */ /* 0x000fc600078e00ff */
[----:B------:R-:W4:Y:S01]  /*1e70*/  LDC.64 R2, c[0x0][0xb28] ;  /* 0x0002ca00ff027b82 */ /* 0x000f220000000a00 */
[----:B-1----:R-:W-:-:S04]  /*1e80*/  IMAD.HI.U32 R20, R9, R6, RZ ;  /* 0x0000000609147227 */ /* 0x002fc800078e00ff */
[----:B------:R-:W-:Y:S01]  /*1e90*/  IMAD.HI.U32 R22, R13, R6, RZ ;  /* 0x000000060d167227 */ /* 0x000fe200078e00ff */
[----:B------:R-:W-:Y:S02]  /*1ea0*/  SHF.R.U32.HI R20, RZ, R7, R20 ;  /* 0x00000007ff147219 */ /* 0x000fe40000011614 */
[-C--:B--2---:R-:W-:Y:S02]  /*1eb0*/  SHF.R.U32.HI R17, RZ, R16.reuse, R17 ;  /* 0x00000010ff117219 */ /* 0x084fe40000011611 */
[----:B------:R-:W-:Y:S02]  /*1ec0*/  SHF.R.U32.HI R16, RZ, R16, R5 ;  /* 0x00000010ff107219 */ /* 0x000fe40000011605 */
[----:B------:R-:W-:Y:S02]  /*1ed0*/  SEL R17, R0, R17, !P0 ;  /* 0x0000001100117207 */ /* 0x000fe40004000000 */
[----:B------:R-:W-:Y:S02]  /*1ee0*/  SHF.R.U32.HI R22, RZ, R7, R22 ;  /* 0x00000007ff167219 */ /* 0x000fe40000011616 */
[----:B---3--:R-:W-:-:S02]  /*1ef0*/  ISETP.NE.AND P1, PT, R18, 0x1, PT ;  /* 0x000000011200780c */ /* 0x008fc40003f25270 */
[----:B------:R-:W-:Y:S02]  /*1f00*/  SEL R5, R11, R16, !P0 ;  /* 0x000000100b057207 */ /* 0x000fe40004000000 */
[----:B------:R-:W-:Y:S02]  /*1f10*/  SEL R19, R9, R20, !P1 ;  /* 0x0000001409137207 */ /* 0x000fe40004800000 */
[----:B------:R-:W-:Y:S01]  /*1f20*/  SEL R7, R13, R22, !P1 ;  /* 0x000000160d077207 */ /* 0x000fe20004800000 */
[----:B----4-:R-:W-:-:S04]  /*1f30*/  IMAD.HI.U32 R20, R17, R2, RZ ;  /* 0x0000000211147227 */ /* 0x010fc800078e00ff */
[----:B------:R-:W-:Y:S01]  /*1f40*/  IMAD.HI.U32 R6, R19, R2, RZ ;  /* 0x0000000213067227 */ /* 0x000fe200078e00ff */
[----:B------:R-:W-:-:S04]  /*1f50*/  @P3 SHF.R.U32.HI R17, RZ, R3, R20 ;  /* 0x00000003ff113219 */ /* 0x000fc80000011614 */
        /* <DEDUP_REMOVED lines=8> */
[----:B------:R-:W-:-:S04]  /*1fe0*/  @!P0 IMAD.HI.U32 R16, R7, R2, RZ ;  /* 0x0000000207108227 */ /* 0x000fc800078e00ff */
[----:B------:R-:W-:Y:S01]  /*1ff0*/  IMAD.MOV R2, RZ, RZ, -R6 ;  /* 0x000000ffff027224 */ /* 0x000fe200078e0a06 */
[----:B------:R-:W-:-:S03]  /*2000*/  @!P0 SHF.R.U32.HI R16, RZ, R3, R16 ;  /* 0x00000003ff108219 */ /* 0x000fc60000011610 */
[----:B------:R-:W-:Y:S01]  /*2010*/  IMAD R2, R72, R2, R5 ;  /* 0x0000000248027224 */ /* 0x000fe200078e0205 */
[----:B------:R-:W-:Y:S02]  /*2020*/  @!P0 SEL R3, R7, R16, !P3 ;  /* 0x0000001007038207 */ /* 0x000fe40005800000 */
[----:B------:R-:W-:-:S03]  /*2030*/  IADD3 R16, PT, PT, -R5, RZ, RZ ;  /* 0x000000ff05107210 */ /* 0x000fc60007ffe1ff */
[--C-:B------:R-:W-:Y:S02]  /*2040*/  @!P0 IMAD.IADD R6, R6, 0x1, -R3.reuse ;  /* 0x0000000106068824 */ /* 0x100fe400078e0a03 */
[----:B------:R-:W-:Y:S01]  /*2050*/  @!P0 IMAD R3, R2, R19, R3 ;  /* 0x0000001302038224 */ /* 0x000fe200078e0203 */
[----:B------:R-:W-:Y:S01]  /*2060*/  IADD3 R2, PT, PT, -R7, RZ, RZ ;  /* 0x000000ff07027210 */ /* 0x000fe20007ffe1ff */
[----:B------:R-:W-:Y:S02]  /*2070*/  @!P0 IMAD R5, R72, R6, R7 ;  /* 0x0000000648058224 */ /* 0x000fe400078e0207 */
[----:B------:R-:W-:Y:S02]  /*2080*/  IMAD R11, R4, R16, R11 ;  /* 0x00000010040b7224 */ /* 0x000fe400078e020b */
[----:B------:R-:W-:Y:S02]  /*2090*/  @!P0 IMAD.MOV.U32 R7, RZ, RZ, R3 ;  /* 0x000000ffff078224 */ /* 0x000fe400078e0003 */
[----:B------:R-:W-:-:S02]  /*20a0*/  IMAD R2, R18, R2, R13 ;  /* 0x0000000212027224 */ /* 0x000fc400078e020d */
[----:B------:R-:W-:Y:S02]  /*20b0*/  IMAD R11, R5, R4, R11 ;  /* 0x00000004050b7224 */ /* 0x000fe400078e020b */
[----:B------:R-:W-:Y:S02]  /*20c0*/  IMAD R13, R7, R18, R2 ;  /* 0x00000012070d7224 */ /* 0x000fe400078e0202 */
.L_x_33:
[----:B------:R-:W1:Y:S02]  /*20d0*/  LDCU UR8, c[0x0][0xb30] ;  /* 0x00016600ff0877ac */ /* 0x000e640008000800 */
[----:B-1----:R-:W-:-:S09]  /*20e0*/  UISETP.NE.AND UP0, UPT, UR8, 0x1, UPT ;  /* 0x000000010800788c */ /* 0x002fd2000bf05270 */
[----:B------:R-:W-:Y:S05]  /*20f0*/  BRA.U UP0, `(.L_x_34) ;  /* 0x0000000100407547 */ /* 0x000fea000b800000 */
[----:B------:R-:W1:Y:S08]  /*2100*/  LDC.64 R4, c[0x0][0xb10] ;  /* 0x0002c400ff047b82 */ /* 0x000e700000000a00 */
[----:B------:R-:W2:Y:S08]  /*2110*/  LDC.64 R2, c[0x0][0xb18] ;  /* 0x0002c600ff027b82 */ /* 0x000eb00000000a00 */
[----:B------:R-:W3:Y:S08]  /*2120*/  LDC R6, c[0x0][0xb20] ;  /* 0x0002c800ff067b82 */ /* 0x000ef00000000800 */
[----:B------:R-:W4:Y:S01]  /*2130*/  LDC R16, c[0x0][0xb0c] ;  /* 0x0002c300ff107b82 */ /* 0x000f220000000800 */
[----:B-1----:R-:W-:-:S05]  /*2140*/  IMAD.HI.U32 R4, R13, R4, RZ ;  /* 0x000000040d047227 */ /* 0x002fca00078e00ff */
[----:B------:R-:W-:Y:S01]  /*2150*/  SHF.R.U32.HI R4, RZ, R5, R4 ;  /* 0x00000005ff047219 */ /* 0x000fe20000011604 */
[----:B--2---:R-:W-:Y:S01]  /*2160*/  IMAD.HI.U32 R3, R11, R3, RZ ;  /* 0x000000030b037227 */ /* 0x004fe200078e00ff */
[----:B------:R-:W-:-:S04]  /*2170*/  ISETP.NE.AND P0, PT, R2, 0x1, PT ;  /* 0x000000010200780c */ /* 0x000fc80003f05270 */
[----:B---3--:R-:W-:-:S04]  /*2180*/  SHF.R.U32.HI R6, RZ, R6, R3 ;  /* 0x00000006ff067219 */ /* 0x008fc80000011603 */
[----:B------:R-:W-:Y:S02]  /*2190*/  SEL R3, R11, R6, !P0 ;  /* 0x000000060b037207 */ /* 0x000fe40004000000 */
[----:B----4-:R-:W-:-:S04]  /*21a0*/  ISETP.NE.AND P1, PT, R16, 0x1, PT ;  /* 0x000000011000780c */ /* 0x010fc80003f25270 */
[----:B------:R-:W-:-:S05]  /*21b0*/  SEL R4, R13, R4, !P1 ;  /* 0x000000040d047207 */ /* 0x000fca0004800000 */
[----:B------:R-:W-:Y:S02]  /*21c0*/  IMAD.IADD R5, R3, 0x1, -R4 ;  /* 0x0000000103057824 */ /* 0x000fe400078e0a04 */
[----:B------:R-:W-:Y:S02]  /*21d0*/  IMAD.IADD R3, R4, 0x1, -R3 ;  /* 0x0000000104037824 */ /* 0x000fe400078e0a03 */
[----:B------:R-:W-:Y:S02]  /*21e0*/  IMAD R13, R5, R16, R13 ;  /* 0x00000010050d7224 */ /* 0x000fe400078e020d */
[----:B------:R-:W-:-:S07]  /*21f0*/  IMAD R11, R3, R2, R11 ;  /* 0x00000002030b7224 */ /* 0x000fce00078e020b */
.L_x_34:
[----:B------:R-:W-:Y:S01]  /*2200*/  VIADD R14, R14, 0x1 ;  /* 0x000000010e0e7836 */ /* 0x000fe20000000000 */
[----:B------:R-:W-:Y:S01]  /*2210*/  PLOP3.LUT P1, PT, PT, PT, PT, 0x80, 0x8 ;  /* 0x000000000008781c */ /* 0x000fe20003f2f070 */
[----:B------:R-:W-:Y:S02]  /*2220*/  IMAD.IADD R21, R13, 0x1, R156 ;  /* 0x000000010d157824 */ /* 0x000fe400078e029c */
[----:B------:R-:W-:Y:S01]  /*2230*/  IMAD.IADD R20, R11, 0x1, R154 ;  /* 0x000000010b147824 */ /* 0x000fe200078e029a */
[----:B------:R-:W-:-:S04]  /*2240*/  ISETP.NE.AND P0, PT, R14, 0x2, PT ;  /* 0x000000020e00780c */ /* 0x000fc80003f05270 */
[----:B------:R-:W-:Y:S02]  /*2250*/  SEL R3, RZ, 0x1, P0 ;  /* 0x00000001ff037807 */ /* 0x000fe40000000000 */
[----:B------:R-:W-:Y:S02]  /*2260*/  SEL R14, R14, RZ, P0 ;  /* 0x000000ff0e0e7207 */ /* 0x000fe40000000000 */
[----:B------:R-:W-:Y:S01]  /*2270*/  LOP3.LUT R12, R12, R3, RZ, 0x3c, !PT ;  /* 0x000000030c0c7212 */ /* 0x000fe200078e3cff */
[----:B------:R-:W-:Y:S06]  /*2280*/  @P2 BRA `(.L_x_35) ;  /* 0xfffffff000982947 */ /* 0x000fec000383ffff */
[----:B------:R-:W-:Y:S01]  /*2290*/  UIADD3 UR4, UPT, UPT, UR4, 0x18, URZ ;  /* 0x0000001804047890 */ /* 0x000fe2000fffe0ff */
[----:B------:R-:W-:-:S03]  /*22a0*/  SHF.L.U32 R3, R15, 0x1f, RZ ;  /* 0x0000001f0f037819 */ /* 0x000fc600000006ff */
[----:B------:R-:W-:-:S09]  /*22b0*/  ULEA UR5, UR6, UR4, 0x3 ;  /* 0x0000000406057291 */ /* 0x000fd2000f8e18ff */
[----:B------:R-:W1:Y:S02]  /*22c0*/  SYNCS.PHASECHK.TRANS64.TRYWAIT P0, [UR5], R3 ;  /* 0x00000003ff0075a7 */ /* 0x000e640008001105 */
[----:B-1----:R-:W-:Y:S05]  /*22d0*/  @!P0 BRA `(.L_x_36) ;  /* 0x0000008800708947 */ /* 0x002fea0003800000 */
.L_x_133:
[----:B------:R-:W-:-:S04]  /*22e0*/  UIADD3 UR6, UPT, UPT, UR6, 0x1, URZ ;  /* 0x0000000106067890 */ /* 0x000fc8000fffe0ff */
[----:B------:R-:W-:-:S04]  /*22f0*/  UISETP.NE.AND UP0, UPT, UR6, 0x3, UPT ;  /* 0x000000030600788c */ /* 0x000fc8000bf05270 */
[----:B------:R-:W-:Y:S02]  /*2300*/  USEL UR7, URZ, 0x1, UP0 ;  /* 0x00000001ff077887 */ /* 0x000fe40008000000 */
[----:B------:R-:W-:-:S04]  /*2310*/  USEL UR6, UR6, URZ, UP0 ;  /* 0x000000ff06067287 */ /* 0x000fc80008000000 */
[----:B------:R-:W-:Y:S01]  /*2320*/  ULEA UR5, UR6, UR4, 0x3 ;  /* 0x0000000406057291 */ /* 0x000fe2000f8e18ff */
[----:B------:R-:W-:-:S04]  /*2330*/  LOP3.LUT R15, R15, UR7, RZ, 0x3c, !PT ;  /* 0x000000070f0f7c12 */ /* 0x000fc8000f8e3cff */
[----:B-1----:R-:W-:-:S04]  /*2340*/  SHF.L.U32 R3, R15, 0x1f, RZ ;  /* 0x0000001f0f037819 */ /* 0x002fc800000006ff */
[----:B------:R-:W1:Y:S02]  /*2350*/  SYNCS.PHASECHK.TRANS64.TRYWAIT P0, [UR5], R3 ;  /* 0x00000003ff0075a7 */ /* 0x000e640008001105 */
[----:B-1----:R-:W-:Y:S05]  /*2360*/  @!P0 BRA `(.L_x_37) ;  /* 0x0000008800648947 */ /* 0x002fea0003800000 */
.L_x_135:
[----:B------:R-:W-:-:S04]  /*2370*/  UIADD3 UR6, UPT, UPT, UR6, 0x1, URZ ;  /* 0x0000000106067890 */ /* 0x000fc8000fffe0ff */
[----:B------:R-:W-:-:S04]  /*2380*/  UISETP.NE.AND UP0, UPT, UR6, 0x3, UPT ;  /* 0x000000030600788c */ /* 0x000fc8000bf05270 */
[----:B------:R-:W-:Y:S02]  /*2390*/  USEL UR5, URZ, 0x1, UP0 ;  /* 0x00000001ff057887 */ /* 0x000fe40008000000 */
[----:B------:R-:W-:-:S04]  /*23a0*/  USEL UR6, UR6, URZ, UP0 ;  /* 0x000000ff06067287 */ /* 0x000fc80008000000 */
[----:B------:R-:W-:Y:S01]  /*23b0*/  ULEA UR6, UR6, UR4, 0x3 ;  /* 0x0000000406067291 */ /* 0x000fe2000f8e18ff */
[----:B-1----:R-:W-:-:S04]  /*23c0*/  LOP3.LUT R3, R15, UR5, RZ, 0x3c, !PT ;  /* 0x000000050f037c12 */ /* 0x002fc8000f8e3cff */
[----:B------:R-:W-:Y:S01]  /*23d0*/  SHF.L.U32 R3, R3, 0x1f, RZ ;  /* 0x0000001f03037819 */ /* 0x000fe200000006ff */
[----:B----4-:R-:W-:-:S07]  /*23e0*/  IMAD.U32 R0, RZ, RZ, UR6 ;  /* 0x00000006ff007e24 */ /* 0x010fce000f8e00ff */
.L_x_38:
[----:B-1----:R1:W2:Y:S02]  /*23f0*/  SYNCS.PHASECHK.TRANS64.TRYWAIT P0, [R0+URZ], R3 ;  /* 0x00000003000075a7 */ /* 0x0022a400080011ff */
[----:B--2---:R-:W-:Y:S05]  /*2400*/  @!P0 NANOSLEEP.SYNCS 0x989680 ;  /* 0x009896800000895d */ /* 0x004fea0003900000 */
[----:B------:R-:W2:Y:S02]  /*2410*/  @!P0 SYNCS.PHASECHK.TRANS64 P0, [R0+URZ], R3 ;  /* 0x00000003000085a7 */ /* 0x000ea400080010ff */
[----:B--2---:R-:W-:Y:S05]  /*2420*/  @P0 EXIT ;  /* 0x000000000000094d */ /* 0x004fea0003800000 */
[----:B------:R-:W-:Y:S05]  /*2430*/  BRA `(.L_x_38) ;  /* 0xfffffffc00ec7947 */ /* 0x000fea000383ffff */
.L_x_17:
[----:B------:R-:W-:-:S04]  /*2440*/  UISETP.NE.AND UP1, UPT, UR37, URZ, UPT ;  /* 0x000000ff2500728c */ /* 0x000fc8000bf25270 */
[----:B------:R-:W-:-:S09]  /*2450*/  UISETP.NE.OR UP1, UPT, UR8, 0x1, UP1 ;  /* 0x000000010800788c */ /* 0x000fd20008f25670 */
[----:B------:R-:W-:Y:S05]  /*2460*/  BRA.U UP1, `(.L_x_39) ;  /* 0x0000000501487547 */ /* 0x000fea000b800000 */
[----:B------:R-:W-:Y:S01]  /*2470*/  ISETP.NE.AND P2, PT, R2, RZ, PT ;  /* 0x000000ff0200720c */ /* 0x000fe20003f45270 */
[----:B------:R-:W-:Y:S01]  /*2480*/  IMAD.MOV.U32 R12, RZ, RZ, 0x1 ;  /* 0x00000001ff0c7424 */ /* 0x000fe200078e00ff */
[----:B------:R-:W-:Y:S02]  /*2490*/  CS2R R10, SRZ ;  /* 0x00000000000a7805 */ /* 0x000fe4000001ff00 */
[----:B------:R-:W-:Y:S01]  /*24a0*/  CS2R R8, SRZ ;  /* 0x0000000000087805 */ /* 0x000fe2000001ff00 */
[----:B------:R-:W-:Y:S01]  /*24b0*/  UMOV UR4, 0x400 ;  /* 0x0000040000047882 */ /* 0x000fe20000000000 */
[----:B------:R-:W-:Y:S01]  /*24c0*/  UMOV UR6, URZ ;  /* 0x000000ff00067c82 */ /* 0x000fe20008000000 */
[----:B------:R-:W-:-:S12]  /*24d0*/  ULEA UR37, UR37, UR4, 0x18 ;  /* 0x0000000425257291 */ /* 0x000fd8000f8ec0ff */
.L_x_43:
[----:B------:R-:W-:Y:S02]  /*24e0*/  LEA R0, R8, UR37, 0x3 ;  /* 0x0000002508007c11 */ /* 0x000fe4000f8e18ff */
[----:B------:R-:W-:-:S03]  /*24f0*/  SHF.L.U32 R5, R9, 0x1f, RZ ;  /* 0x0000001f09057819 */ /* 0x000fc600000006ff */
[----:B------:R-:W-:Y:S01]  /*2500*/  VIADD R4, R0, 0xd0 ;  /* 0x000000d000047836 */ /* 0x000fe20000000000 */
[----:B------:R-:W1:Y:S02]  /*2510*/  SYNCS.PHASECHK.TRANS64.TRYWAIT P0, [R0+URZ+0xc0], R5 ;  /* 0x0000c005000075a7 */ /* 0x000e6400080011ff */
[----:B-1----:R-:W-:Y:S05]  /*2520*/  @!P0 BRA `(.L_x_40) ;  /* 0x00000088000c8947 */ /* 0x002fea0003800000 */
.L_x_136:
[----:B------:R-:W-:Y:S01]  /*2530*/  ULEA UR5, UR6, UR37, 0x3 ;  /* 0x0000002506057291 */ /* 0x000fe2000f8e18ff */
[----:B------:R-:W-:Y:S02]  /*2540*/  PRMT R4, RZ, 0x654, R4 ;  /* 0x00000654ff047816 */ /* 0x000fe40000000004 */
[----:B-1----:R-:W-:Y:S01]  /*2550*/  SHF.L.U32 R5, R12, 0x1f, RZ ;  /* 0x0000001f0c057819 */ /* 0x002fe200000006ff */
[----:B------:R-:W-:Y:S01]  /*2560*/  UIADD3 UR4, UPT, UPT, UR5, 0x80, URZ ;  /* 0x0000008005047890 */ /* 0x000fe2000fffe0ff */
[----:B------:R1:W-:Y:S05]  /*2570*/  SYNCS.ARRIVE.TRANS64.RED.A1T0 RZ, [R4+URZ], RZ ;  /* 0x000000ff04ff79a7 */ /* 0x0003ea00081004ff */
[----:B------:R-:W-:Y:S01]  /*2580*/  IMAD.U32 R7, RZ, RZ, UR4 ;  /* 0x00000004ff077e24 */ /* 0x000fe2000f8e00ff */
[----:B------:R-:W2:Y:S04]  /*2590*/  SYNCS.PHASECHK.TRANS64.TRYWAIT P0, [UR5+0x90], R5 ;  /* 0x00009005ff0075a7 */ /* 0x000ea80008001105 */
[----:B------:R-:W-:Y:S01]  /*25a0*/  PRMT R6, R2, 0x654, R7 ;  /* 0x0000065402067816 */ /* 0x000fe20000000007 */
[----:B-1----:R-:W-:Y:S01]  /*25b0*/  @!P2 IMAD.MOV.U32 R4, RZ, RZ, 0x10 ;  /* 0x00000010ff04a424 */ /* 0x002fe200078e00ff */
[----:B--2---:R-:W-:Y:S06]  /*25c0*/  @!P0 BRA `(.L_x_41) ;  /* 0x0000008400f88947 */ /* 0x004fec0003800000 */
.L_x_138:
[----:B------:R-:W-:Y:S01]  /*25d0*/  ULEA UR4, UR6, UR37, 0x4 ;  /* 0x0000002506047291 */ /* 0x000fe2000f8e20ff */
[----:B------:R-:W-:Y:S01]  /*25e0*/  SEL R3, R6, R3, !P2 ;  /* 0x0000000306037207 */ /* 0x000fe20005000000 */
[----:B------:R-:W-:Y:S01]  /*25f0*/  UIADD3 UR5, UPT, UPT, UR5, 0x80, URZ ;  /* 0x0000008005057890 */ /* 0x000fe2000fffe0ff */
[----:B-1----:R-:W-:Y:S01]  /*2600*/  LEA R0, R11, UR37, 0x3 ;  /* 0x000000250b007c11 */ /* 0x002fe2000f8e18ff */
[----:B------:R-:W-:Y:S01]  /*2610*/  UIADD3 UR4, UPT, UPT, UR4, 0xf0, URZ ;  /* 0x000000f004047890 */ /* 0x000fe2000fffe0ff */
[----:B------:R-:W-:Y:S01]  /*2620*/  SHF.L.U32 R5, R10, 0x1f, RZ ;  /* 0x0000001f0a057819 */ /* 0x000fe200000006ff */
[----:B------:R1:W-:Y:S01]  /*2630*/  @!P2 SYNCS.ARRIVE.TRANS64.RED RZ, [R3+URZ], R4 ;  /* 0x0000000403ffa9a7 */ /* 0x0003e200080004ff */
[----:B------:R-:W-:Y:S01]  /*2640*/  UIADD3 UR6, UPT, UPT, UR6, 0x1, URZ ;  /* 0x0000000106067890 */ /* 0x000fe2000fffe0ff */
[----:B------:R-:W-:-:S03]  /*2650*/  VIADD R8, R8, 0x1 ;  /* 0x0000000108087836 */ /* 0x000fc60000000000 */
[----:B------:R-:W-:Y:S02]  /*2660*/  UISETP.NE.AND UP0, UPT, UR6, 0x2, UPT ;  /* 0x000000020600788c */ /* 0x000fe4000bf05270 */
[----:B------:R-:W-:Y:S06]  /*2670*/  UGETNEXTWORKID.BROADCAST [UR4], [UR5] ;  /* 0x00000000040073ca */ /* 0x000fec0008000100 */
[----:B------:R-:W-:Y:S01]  /*2680*/  USEL UR4, URZ, 0x1, UP0 ;  /* 0x00000001ff047887 */ /* 0x000fe20008000000 */
[----:B------:R-:W-:Y:S01]  /*2690*/  ISETP.NE.AND P0, PT, R8, 0x2, PT ;  /* 0x000000020800780c */ /* 0x000fe20003f05270 */
[----:B------:R-:W-:Y:S01]  /*26a0*/  USEL UR6, UR6, URZ, UP0 ;  /* 0x000000ff06067287 */ /* 0x000fe20008000000 */
[----:B------:R-:W2:Y:S03]  /*26b0*/  SYNCS.PHASECHK.TRANS64.TRYWAIT P1, [R0+URZ+0x80], R5 ;  /* 0x00008005000075a7 */ /* 0x000ea600080211ff */
[----:B------:R-:W-:Y:S01]  /*26c0*/  LOP3.LUT R12, R12, UR4, RZ, 0x3c, !PT ;  /* 0x000000040c0c7c12 */ /* 0x000fe2000f8e3cff */
[----:B-12---:R-:W-:Y:S07]  /*26d0*/  @!P1 BRA `(.L_x_42) ;  /* 0x0000008400cc9947 */ /* 0x006fee0003800000 */
.L_x_139:
[C---:B------:R-:W-:Y:S01]  /*26e0*/  LEA R4, R11.reuse, UR37, 0x4 ;  /* 0x000000250b047c11 */ /* 0x040fe2000f8e20ff */
[----:B-1----:R-:W-:Y:S01]  /*26f0*/  VIADD R0, R0, 0x90 ;  /* 0x0000009000007836 */ /* 0x002fe20000000000 */
[----:B------:R-:W-:Y:S01]  /*2700*/  SEL R8, R8, RZ, P0 ;  /* 0x000000ff08087207 */ /* 0x000fe20000000000 */
[----:B------:R-:W-:-:S03]  /*2710*/  VIADD R11, R11, 0x1 ;  /* 0x000000010b0b7836 */ /* 0x000fc60000000000 */
[----:B------:R-:W1:Y:S01]  /*2720*/  LDS.128 R4, [R4+0xf0] ;  /* 0x0000f00004047984 */ /* 0x000e620000000c00 */
[----:B------:R-:W-:Y:S02]  /*2730*/  PRMT R0, RZ, 0x654, R0 ;  /* 0x00000654ff007816 */ /* 0x000fe40000000000 */
[C---:B------:R-:W-:Y:S01]  /*2740*/  ISETP.NE.AND P1, PT, R11.reuse, 0x2, PT ;  /* 0x000000020b00780c */ /* 0x040fe20003f25270 */
[----:B------:R-:W-:Y:S01]  /*2750*/  @!PT LDS RZ, [RZ] ;  /* 0x00000000fffff984 */ /* 0x000fe20000000800 */
[----:B------:R-:W-:Y:S01]  /*2760*/  @!PT LDS RZ, [RZ] ;  /* 0x00000000fffff984 */ /* 0x000fe20000000800 */
[----:B------:R-:W-:Y:S01]  /*2770*/  @!PT LDS RZ, [RZ] ;  /* 0x00000000fffff984 */ /* 0x000fe20000000800 */
[----:B------:R-:W-:Y:S01]  /*2780*/  @!PT LDS RZ, [RZ] ;  /* 0x00000000fffff984 */ /* 0x000fe20000000800 */
[----:B------:R2:W-:Y:S06]  /*2790*/  MEMBAR.ALL.CTA ;  /* 0x0000000000007992 */ /* 0x0005ec0000008000 */
[----:B--2---:R-:W2:Y:S01]  /*27a0*/  FENCE.VIEW.ASYNC.S ;  /* 0x00000000000073c6 */ /* 0x004ea20000000000 */
[----:B------:R-:W-:Y:S01]  /*27b0*/  SEL R11, R11, RZ, P1 ;  /* 0x000000ff0b0b7207 */ /* 0x000fe20000800000 */
[----:B--2---:R2:W-:Y:S01]  /*27c0*/  SYNCS.ARRIVE.TRANS64.RED.A1T0 RZ, [R0+URZ], RZ ;  /* 0x000000ff00ff79a7 */ /* 0x0045e200081004ff */
[----:B-1----:R-:W-:-:S02]  /*27d0*/  LOP3.LUT P3, RZ, R6, 0x1, RZ, 0xc0, !PT ;  /* 0x0000000106ff7812 */ /* 0x002fc4000786c0ff */
[----:B------:R-:W-:-:S04]  /*27e0*/  SEL R5, RZ, 0x1, P1 ;  /* 0x00000001ff057807 */ /* 0x000fc80000800000 */
[----:B------:R-:W-:Y:S02]  /*27f0*/  LOP3.LUT R10, R10, R5, RZ, 0x3c, !PT ;  /* 0x000000050a0a7212 */ /* 0x000fe400078e3cff */
[----:B--2---:R-:W-:-:S04]  /*2800*/  SEL R0, RZ, 0x1, P0 ;  /* 0x00000001ff007807 */ /* 0x004fc80000000000 */
[----:B------:R-:W-:Y:S01]  /*2810*/  LOP3.LUT R9, R9, R0, RZ, 0x3c, !PT ;  /* 0x0000000009097212 */ /* 0x000fe200078e3cff */
[----:B------:R-:W-:Y:S06]  /*2820*/  @P3 BRA `(.L_x_43) ;  /* 0xfffffffc002c3947 */ /* 0x000fec000383ffff */
[----:B------:R-:W-:Y:S01]  /*2830*/  ULEA UR5, UR6, UR37, 0x3 ;  /* 0x0000002506057291 */ /* 0x000fe2000f8e18ff */
[----:B------:R-:W-:-:S08]  /*2840*/  SHF.L.U32 R3, R12, 0x1f, RZ ;  /* 0x0000001f0c037819 */ /* 0x000fd000000006ff */
[----:B------:R-:W1:Y:S02]  /*2850*/  SYNCS.PHASECHK.TRANS64 P0, [UR5+0x90], R3 ;  /* 0x00009003ff0075a7 */ /* 0x000e640008001005 */
[----:B-1----:R-:W-:Y:S05]  /*2860*/  @P0 BRA `(.L_x_44) ;  /* 0x0000000000080947 */ /* 0x002fea0003800000 */
[----:B------:R-:W1:Y:S02]  /*2870*/  SYNCS.PHASECHK.TRANS64.TRYWAIT P0, [UR5+0x90], R3 ;  /* 0x00009003ff0075a7 */ /* 0x000e640008001105 */
[----:B-1----:R-:W-:Y:S05]  /*2880*/  @!P0 BRA `(.L_x_45) ;  /* 0x0000008400748947 */ /* 0x002fea0003800000 */
.L_x_44:
[----:B------:R-:W-:-:S04]  /*2890*/  UIADD3 UR4, UPT, UPT, UR6, 0x1, URZ ;  /* 0x0000000106047890 */ /* 0x000fc8000fffe0ff */
[----:B------:R-:W-:-:S04]  /*28a0*/  UISETP.NE.AND UP0, UPT, UR4, 0x2, UPT ;  /* 0x000000020400788c */ /* 0x000fc8000bf05270 */
[----:B------:R-:W-:Y:S02]  /*28b0*/  USEL UR7, URZ, 0x1, UP0 ;  /* 0x00000001ff077887 */ /* 0x000fe40008000000 */
[----:B------:R-:W-:-:S04]  /*28c0*/  USEL UR4, UR4, URZ, UP0 ;  /* 0x000000ff04047287 */ /* 0x000fc80008000000 */
[----:B------:R-:W-:Y:S01]  /*28d0*/  ULEA UR4, UR4, UR37, 0x3 ;  /* 0x0000002504047291 */ /* 0x000fe2000f8e18ff */
[----:B-1----:R-:W-:-:S04]  /*28e0*/  LOP3.LUT R3, R12, UR7, RZ, 0x3c, !PT ;  /* 0x000000070c037c12 */ /* 0x002fc8000f8e3cff */
[----:B------:R-:W-:-:S04]  /*28f0*/  SHF.L.U32 R0, R3, 0x1f, RZ ;  /* 0x0000001f03007819 */ /* 0x000fc800000006ff */
[----:B------:R-:W1:Y:S02]  /*2900*/  SYNCS.PHASECHK.TRANS64 P0, [UR4+0x90], R0 ;  /* 0x00009000ff0075a7 */ /* 0x000e640008001004 */
[----:B-1----:R-:W-:Y:S05]  /*2910*/  @P0 EXIT ;  /* 0x000000000000094d */ /* 0x002fea0003800000 */
[----:B------:R-:W-:Y:S02]  /*2920*/  SHF.L.U32 R3, R3, 0x1f, RZ ;  /* 0x0000001f03037819 */ /* 0x000fe400000006ff */
[----:B------:R-:W-:-:S07]  /*2930*/  MOV R0, UR4 ;  /* 0x0000000400007c02 */ /* 0x000fce0008000f00 */
.L_x_46:
[----:B-1----:R1:W2:Y:S02]  /*2940*/  SYNCS.PHASECHK.TRANS64.TRYWAIT P0, [R0+URZ+0x90], R3 ;  /* 0x00009003000075a7 */ /* 0x0022a400080011ff */
[----:B--2---:R-:W-:Y:S05]  /*2950*/  @!P0 NANOSLEEP.SYNCS 0x989680 ;  /* 0x009896800000895d */ /* 0x004fea0003900000 */
[----:B------:R-:W2:Y:S02]  /*2960*/  @!P0 SYNCS.PHASECHK.TRANS64 P0, [R0+URZ+0x90], R3 ;  /* 0x00009003000085a7 */ /* 0x000ea400080010ff */
[----:B--2---:R-:W-:Y:S05]  /*2970*/  @P0 EXIT ;  /* 0x000000000000094d */ /* 0x004fea0003800000 */
[----:B------:R-:W-:Y:S05]  /*2980*/  BRA `(.L_x_46) ;  /* 0xfffffffc00ec7947 */ /* 0x000fea000383ffff */
.L_x_39:
[----:B------:R-:W-:-:S09]  /*2990*/  UISETP.NE.AND UP1, UPT, UR8, URZ, UPT ;  /* 0x000000ff0800728c */ /* 0x000fd2000bf25270 */
[----:B------:R-:W-:Y:S05]  /*29a0*/  BRA.U UP1, `(.L_x_47) ;  /* 0x0000000d01347547 */ /* 0x000fea000b800000 */
[----:B------:R-:W-:Y:S01]  /*29b0*/  UMOV UR4, 0x40 ;  /* 0x0000004000047882 */ /* 0x000fe20000000000 */
[----:B------:R-:W-:Y:S01]  /*29c0*/  NOP ;  /* 0x0000000000007918 */ /* 0x000fe20000000000 */
[----:B------:R-:W-:Y:S01]  /*29d0*/  ULEA UR4, UR37, UR4, 0x18 ;  /* 0x0000000425047291 */ /* 0x000fe2000f8ec0ff */
[----:B------:R-:W-:Y:S02]  /*29e0*/  UMOV UR5, 0x400 ;  /* 0x0000040000057882 */ /* 0x000fe40000000000 */
[----:B------:R-:W-:-:S06]  /*29f0*/  ULEA UR37, UR37, UR5, 0x18 ;  /* 0x0000000525257291 */ /* 0x000fcc000f8ec0ff */
[----:B------:R-:W1:Y:S02]  /*2a00*/  LDS.U8 R0, [UR4+0x1c] ;  /* 0x00001c04ff007984 */ /* 0x000e640008000000 */
[----:B-1----:R-:W-:-:S13]  /*2a10*/  ISETP.NE.AND P0, PT, R0, RZ, PT ;  /* 0x000000ff0000720c */ /* 0x002fda0003f05270 */
[----:B------:R-:W-:Y:S05]  /*2a20*/  @P0 BRA `(.L_x_48) ;  /* 0x0000000000580947 */ /* 0x000fea0003800000 */
[----:B------:R-:W-:-:S13]  /*2a30*/  ELECT P0, URZ, PT ;  /* 0x0000000000ff782f */ /* 0x000fda0003800000 */
[----:B------:R-:W-:Y:S05]  /*2a40*/  @!P0 BRA `(.L_x_49) ;  /* 0x0000000000608947 */ /* 0x000fea0003800000 */
[----:B------:R-:W-:Y:S01]  /*2a50*/  UMOV UR5, 0x10 ;  /* 0x0000001000057882 */ /* 0x000fe20000000000 */
[----:B------:R-:W-:Y:S01]  /*2a60*/  HFMA2 R0, -RZ, RZ, 0, 5.9604644775390625e-08 ;  /* 0x00000001ff007431 */ /* 0x000fe200000001ff */
[----:B------:R-:W-:-:S03]  /*2a70*/  MOV R2, 0xffff ;  /* 0x0000ffff00027802 */ /* 0x000fc60000000f00 */
[----:B------:R-:W-:Y:S04]  /*2a80*/  DEPBAR.LE SB1, 0x36 ;  /* 0x00009d800000791a */ /* 0x000fe80000000000 */
[----:B------:R-:W1:Y:S02]  /*2a90*/  UTCATOMSWS.FIND_AND_SET.ALIGN UP0, UR5, UR5 ;  /* 0x00000005000575e3 */ /* 0x000e640008000800 */
[----:B-1----:R-:W-:Y:S01]  /*2aa0*/  MOV R3, UR5 ;  /* 0x0000000500037c02 */ /* 0x002fe20008000f00 */
[----:B------:R-:W-:Y:S06]  /*2ab0*/  BRA.U UP0, `(.L_x_50) ;  /* 0x0000000100187547 */ /* 0x000fec000b800000 */
.L_x_51:
[----:B------:R-:W-:Y:S05]  /*2ac0*/  NANOSLEEP 0x64 ;  /* 0x000000640000795d */ /* 0x000fea0003800000 */
[----:B------:R-:W-:-:S05]  /*2ad0*/  UMOV UR5, 0x10 ;  /* 0x0000001000057882 */ /* 0x000fca0000000000 */
[----:B------:R-:W-:Y:S04]  /*2ae0*/  DEPBAR.LE SB1, 0x36 ;  /* 0x00009d800000791a */ /* 0x000fe80000000000 */
[----:B------:R-:W1:Y:S02]  /*2af0*/  UTCATOMSWS.FIND_AND_SET.ALIGN UP0, UR5, UR5 ;  /* 0x00000005000575e3 */ /* 0x000e640008000800 */
[----:B-1----:R-:W-:Y:S01]  /*2b00*/  MOV R3, UR5 ;  /* 0x0000000500037c02 */ /* 0x002fe20008000f00 */
[----:B------:R-:W-:Y:S05]  /*2b10*/  BRA.U !UP0, `(.L_x_51) ;  /* 0xfffffffd08e87547 */ /* 0x000fea000b83ffff */
.L_x_50:
[-C--:B------:R-:W-:Y:S02]  /*2b20*/  SHF.L.U32 R2, R2, R3.reuse, RZ ;  /* 0x0000000302027219 */ /* 0x080fe400000006ff */
[----:B------:R-:W-:Y:S01]  /*2b30*/  SHF.L.U32 R0, R0, R3, RZ ;  /* 0x0000000300007219 */ /* 0x000fe200000006ff */
[----:B------:R-:W-:Y:S02]  /*2b40*/  IMAD.SHL.U32 R3, R3, 0x20, RZ ;  /* 0x0000002003037824 */ /* 0x000fe400078e00ff */
[----:B------:R1:W-:Y:S04]  /*2b50*/  ATOMS.OR RZ, [UR4+0x14], R2 ;  /* 0x00001402ffff798c */ /* 0x0003e8000b000004 */
[----:B------:R1:W-:Y:S04]  /*2b60*/  ATOMS.OR RZ, [UR4+0x18], R0 ;  /* 0x00001800ffff798c */ /* 0x0003e8000b000004 */
[----:B------:R1:W-:Y:S01]  /*2b70*/  STS [UR37+0x110], R3 ;  /* 0x00011003ff007988 */ /* 0x0003e20008000825 */
[----:B------:R-:W-:Y:S05]  /*2b80*/  BRA `(.L_x_49) ;  /* 0x0000000000107947 */ /* 0x000fea0003800000 */
.L_x_48:
[----:B------:R-:W-:Y:S02]  /*2b90*/  MOV R0, 0xffffffff ;  /* 0xffffffff00007802 */ /* 0x000fe40000000f00 */
[----:B------:R-:W-:-:S03]  /*2ba0*/  MOV R2, 0x2bd0 ;  /* 0x00002bd000027802 */ /* 0x000fc60000000f00 */
[----:B------:R1:W-:Y:S04]  /*2bb0*/  STS [UR37+0x110], R0 ;  /* 0x00011000ff007988 */ /* 0x0003e80008000825 */
[----:B-1-3-5:R-:W-:Y:S05]  /*2bc0*/  CALL.REL.NOINC `($__internal_1_$__cuda_sm10x_tcgen05_guardrail_trap_phase_invalid_during_alloc) ;  /* 0x00000088008c7944 */ /* 0x02afea0003c00000 */
.L_x_49:
[----:B------:R-:W-:Y:S05]  /*2bd0*/  WARPSYNC.ALL ;  /* 0x0000000000007948 */ /* 0x000fea0003800000 */
[----:B------:R-:W2:Y:S01]  /*2be0*/  S2UR UR6, SR_CgaCtaId ;  /* 0x00000000000679c3 */ /* 0x000ea20000008800 */
[----:B------:R-:W-:Y:S01]  /*2bf0*/  UMOV UR4, 0x400 ;  /* 0x0000040000047882 */ /* 0x000fe20000000000 */
[----:B------:R-:W-:-:S06]  /*2c00*/  NOP ;  /* 0x0000000000007918 */ /* 0x000fcc0000000000 */
[----:B------:R-:W-:Y:S06]  /*2c10*/  BAR.ARV 0x6, 0xa0 ;  /* 0x0182800000007b1d */ /* 0x000fec0000002000 */
[----:B------:R-:W4:Y:S01]  /*2c20*/  LDCU UR7, c[0x0][0x38c] ;  /* 0x00007180ff0777ac */ /* 0x000f220008000800 */
[----:B------:R-:W-:Y:S01]  /*2c30*/  IMAD.MOV.U32 R11, RZ, RZ, 0x1 ;  /* 0x00000001ff0b7424 */ /* 0x000fe200078e00ff */
[----:B------:R-:W-:Y:S01]  /*2c40*/  CS2R R8, SRZ ;  /* 0x0000000000087805 */ /* 0x000fe2000001ff00 */
[----:B------:R-:W-:Y:S01]  /*2c50*/  IMAD.MOV.U32 R10, RZ, RZ, RZ ;  /* 0x000000ffff0a7224 */ /* 0x000fe200078e00ff */
[----:B------:R-:W-:Y:S01]  /*2c60*/  UMOV UR18, URZ ;  /* 0x000000ff00127c82 */ /* 0x000fe20008000000 */
[----:B------:R-:W-:Y:S01]  /*2c70*/  UMOV UR17, URZ ;  /* 0x000000ff00117c82 */ /* 0x000fe20008000000 */
[----:B------:R-:W-:Y:S01]  /*2c80*/  UMOV UR22, 0x0 ;  /* 0x0000000000167882 */ /* 0x000fe20000000000 */
[----:B------:R-:W-:Y:S01]  /*2c90*/  UMOV UR23, 0x8400010 ;  /* 0x0840001000177882 */ /* 0x000fe20000000000 */
[----:B------:R-:W-:Y:S01]  /*2ca0*/  UMOV UR20, 0x0 ;  /* 0x0000000000147882 */ /* 0x000fe20000000000 */
[----:B------:R-:W-:Y:S01]  /*2cb0*/  UMOV UR21, 0x8400010 ;  /* 0x0840001000157882 */ /* 0x000fe20000000000 */
[----:B--2---:R-:W-:Y:S01]  /*2cc0*/  ULEA UR6, UR6, UR4, 0x18 ;  /* 0x0000000406067291 */ /* 0x004fe2000f8ec0ff */
[----:B------:R-:W2:Y:S03]  /*2cd0*/  LDCU UR4, c[0x0][0x38c] ;  /* 0x00007180ff0477ac */ /* 0x000ea60008000800 */
[----:B------:R-:W-:-:S02]  /*2ce0*/  UIADD3 UR11, UPT, UPT, UR6, 0x10800, URZ ;  /* 0x00010800060b7890 */ /* 0x000fc4000fffe0ff */
[----:B----4-:R-:W-:-:S03]  /*2cf0*/  UIADD3 UR7, UPT, UPT, UR7, 0x1f, URZ ;  /* 0x0000001f07077890 */ /* 0x010fc6000fffe0ff */
[----:B-1----:R-:W1:Y:S01]  /*2d00*/  LDS R0, [UR6+0x110] ;  /* 0x00011006ff007984 */ /* 0x002e620008000800 */
[----:B------:R-:W-:Y:S02]  /*2d10*/  UIADD3 UR12, UPT, UPT, UR6, 0x16800, URZ ;  /* 0x00016800060c7890 */ /* 0x000fe4000fffe0ff */
[----:B------:R-:W-:Y:S02]  /*2d20*/  USHF.R.S32.HI UR5, URZ, 0x1f, UR7 ;  /* 0x0000001fff057899 */ /* 0x000fe40008011407 */
[----:B------:R-:W-:Y:S02]  /*2d30*/  USHF.R.U32.HI UR11, URZ, 0x4, UR11 ;  /* 0x00000004ff0b7899 */ /* 0x000fe4000801160b */
[----:B------:R-:W-:Y:S02]  /*2d40*/  ULEA.HI UR5, UR5, UR7, URZ, 0x5 ;  /* 0x0000000705057291 */ /* 0x000fe4000f8f28ff */
[----:B------:R-:W-:Y:S02]  /*2d50*/  USHF.R.U32.HI UR12, URZ, 0x4, UR12 ;  /* 0x00000004ff0c7899 */ /* 0x000fe4000801160c */
[----:B------:R-:W-:-:S02]  /*2d60*/  USHF.R.S32.HI UR5, URZ, 0x5, UR5 ;  /* 0x00000005ff057899 */ /* 0x000fc40008011405 */
[----:B------:R-:W-:Y:S02]  /*2d70*/  ULOP3.LUT UR11, UR11, 0x3fff, URZ, 0xc0, !UPT ;  /* 0x00003fff0b0b7892 */ /* 0x000fe4000f8ec0ff */
[----:B------:R-:W-:Y:S02]  /*2d80*/  UISETP.LT.AND UP0, UPT, UR5, 0x1, UPT ;  /* 0x000000010500788c */ /* 0x000fe4000bf01270 */
[----:B------:R-:W-:Y:S02]  /*2d90*/  ULOP3.LUT UR12, UR12, 0x3fff, URZ, 0xc0, !UPT ;  /* 0x00003fff0c0c7892 */ /* 0x000fe4000f8ec0ff */
[----:B------:R-:W-:Y:S02]  /*2da0*/  USEL UR10, UR5, 0x1, !UP0 ;  /* 0x00000001050a7887 */ /* 0x000fe4000c000000 */
[----:B------:R-:W-:Y:S02]  /*2db0*/  ULOP3.LUT UR11, UR11, 0x10000, URZ, 0xfc, !UPT ;  /* 0x000100000b0b7892 */ /* 0x000fe4000f8efcff */
[----:B------:R-:W-:-:S02]  /*2dc0*/  ULOP3.LUT UR12, UR12, 0x10000, URZ, 0xfc, !UPT ;  /* 0x000100000c0c7892 */ /* 0x000fc4000f8efcff */
[----:B------:R-:W-:Y:S02]  /*2dd0*/  UIADD3 UR10, UPT, UPT, -UR10, URZ, URZ ;  /* 0x000000ff0a0a7290 */ /* 0x000fe4000fffe1ff */
[----:B--2---:R-:W-:Y:S01]  /*2de0*/  UISETP.GE.AND UP3, UPT, UR4, 0x1, UPT ;  /* 0x000000010400788c */ /* 0x004fe2000bf66270 */
[----:B-1----:R-:W-:-:S15]  /*2df0*/  R2UR UR19, R0 ;  /* 0x00000000001372ca */ /* 0x002fde00000e0000 */
.L_x_58:
[----:B------:R-:W-:Y:S02]  /*2e00*/  LEA R0, R10, UR6, 0x3 ;  /* 0x000000060a007c11 */ /* 0x000fe4000f8e18ff */
[----:B------:R-:W-:Y:S02]  /*2e10*/  SHF.L.U32 R5, R9, 0x1f, RZ ;  /* 0x0000001f09057819 */ /* 0x000fe400000006ff */
[----:B------:R-:W-:Y:S01]  /*2e20*/  PLOP3.LUT P0, PT, PT, PT, UP3, 0x80, 0x8 ;  /* 0x000000000008781c */ /* 0x000fe20003f0f038 */
[----:B------:R-:W-:Y:S01]  /*2e30*/  VIADD R3, R0, 0x90 ;  /* 0x0000009000037836 */ /* 0x000fe20000000000 */
[----:B-1----:R-:W1:Y:S02]  /*2e40*/  SYNCS.PHASECHK.TRANS64.TRYWAIT P1, [R0+URZ+0x80], R5 ;  /* 0x00008005000075a7 */ /* 0x002e6400080211ff */
[----:B-1--4-:R-:W-:Y:S09]  /*2e50*/  @!P1 BRA `(.L_x_52) ;  /* 0x0000008000189947 */ /* 0x012ff20003800000 */
.L_x_141:
[----:B------:R-:W-:Y:S01]  /*2e60*/  LEA R4, R10, UR6, 0x4 ;  /* 0x000000060a047c11 */ /* 0x000fe2000f8e20ff */
[----:B------:R-:W-:Y:S01]  /*2e70*/  @UP3 ULEA UR4, UR17, UR6, 0x3 ;  /* 0x0000000611043291 */ /* 0x000fe2000f8e18ff */
[----:B------:R-:W-:Y:S01]  /*2e80*/  PLOP3.LUT P2, PT, PT, PT, PT, 0x80, 0x8 ;  /* 0x000000000008781c */ /* 0x000fe20003f4f070 */
[----:B------:R-:W-:Y:S01]  /*2e90*/  ULEA UR8, UR18, UR6, 0x3 ;  /* 0x0000000612087291 */ /* 0x000fe2000f8e18ff */
[----:B------:R-:W-:Y:S01]  /*2ea0*/  PRMT R3, RZ, 0x654, R3 ;  /* 0x00000654ff037816 */ /* 0x000fe20000000003 */
[----:B------:R-:W-:Y:S01]  /*2eb0*/  ULEA UR9, UR18, UR19, 0x8 ;  /* 0x0000001312097291 */ /* 0x000fe2000f8e40ff */
[----:B-1----:R-:W1:Y:S01]  /*2ec0*/  LDS.128 R4, [R4+0xf0] ;  /* 0x0000f00004047984 */ /* 0x002e620000000c00 */
[----:B------:R-:W-:Y:S02]  /*2ed0*/  @P0 SHF.L.U32 R2, R8, 0x1f, RZ ;  /* 0x0000001f08020819 */ /* 0x000fe400000006ff */
[----:B------:R-:W-:Y:S01]  /*2ee0*/  SHF.L.U32 R0, R11, 0x1f, RZ ;  /* 0x0000001f0b007819 */ /* 0x000fe200000006ff */
[----:B------:R-:W-:Y:S01]  /*2ef0*/  @!PT LDS RZ, [RZ] ;  /* 0x00000000fffff984 */ /* 0x000fe20000000800 */
[----:B------:R-:W-:Y:S01]  /*2f00*/  @!PT LDS RZ, [RZ] ;  /* 0x00000000fffff984 */ /* 0x000fe20000000800 */
[----:B------:R-:W-:Y:S01]  /*2f10*/  @!PT LDS RZ, [RZ] ;  /* 0x00000000fffff984 */ /* 0x000fe20000000800 */
[----:B------:R-:W-:Y:S01]  /*2f20*/  @!PT LDS RZ, [RZ] ;  /* 0x00000000fffff984 */ /* 0x000fe20000000800 */
[----:B------:R2:W-:Y:S06]  /*2f30*/  MEMBAR.ALL.CTA ;  /* 0x0000000000007992 */ /* 0x0005ec0000008000 */
[----:B--2---:R-:W2:Y:S02]  /*2f40*/  FENCE.VIEW.ASYNC.S ;  /* 0x00000000000073c6 */ /* 0x004ea40000000000 */
[----:B--2---:R2:W-:Y:S01]  /*2f50*/  SYNCS.ARRIVE.TRANS64.RED.A1T0 RZ, [R3+URZ], RZ ;  /* 0x000000ff03ff79a7 */ /* 0x0045e200081004ff */
[----:B------:R2:W4:Y:S01]  /*2f60*/  @P0 SYNCS.PHASECHK.TRANS64.TRYWAIT P2, [UR4], R2 ;  /* 0x00000002ff0005a7 */ /* 0x0005220008041104 */
[----:B-1----:R-:W-:Y:S01]  /*2f70*/  LOP3.LUT P1, RZ, R6, 0x1, RZ, 0xc0, !PT ;  /* 0x0000000106ff7812 */ /* 0x002fe2000782c0ff */
[----:B------:R-:W1:Y:S02]  /*2f80*/  SYNCS.PHASECHK.TRANS64.TRYWAIT P0, [UR8+0xb0], R0 ;  /* 0x0000b000ff0075a7 */ /* 0x000e640008001108 */
[----:B-12-4-:R-:W-:Y:S10]  /*2f90*/  @!P0 BRA `(.L_x_53) ;  /* 0x0000007c00dc8947 */ /* 0x016ff40003800000 */
.L_x_143:
[----:B------:R-:W-:Y:S01]  /*2fa0*/  IADD3 R10, PT, PT, R10, 0x1, RZ ;  /* 0x000000010a0a7810 */ /* 0x000fe20007ffe0ff */
[----:B------:R-:W-:Y:S06]  /*2fb0*/  BRA.U !UP3, `(.L_x_54) ;  /* 0x000000010b987547 */ /* 0x000fec000b800000 */
[----:B------:R-:W-:Y:S01]  /*2fc0*/  UPLOP3.LUT UP4, UPT, UPT, UPT, UPT, 0x40, 0x4 ;  /* 0x000000000004789c */ /* 0x000fe20003f8e870 */
[----:B------:R-:W-:Y:S01]  /*2fd0*/  UMOV UR16, UR10 ;  /* 0x0000000a00107c82 */ /* 0x000fe20008000000 */
[----:B------:R-:W-:Y:S01]  /*2fe0*/  UMOV UR15, UR5 ;  /* 0x00000005000f7c82 */ /* 0x000fe20008000000 */
[----:B------:R-:W-:-:S08]  /*2ff0*/  UMOV UR14, UR17 ;  /* 0x00000011000e7c82 */ /* 0x000fd00008000000 */
.L_x_57:
[----:B------:R-:W-:Y:S02]  /*3000*/  UIADD3 UR16, UPT, UPT, UR16, 0x1, URZ ;  /* 0x0000000110107890 */ /* 0x000fe4000fffe0ff */
[----:B--2---:R-:W-:Y:S02]  /*3010*/  ULEA UR7, UR14, UR6, 0x3 ;  /* 0x000000060e077291 */ /* 0x004fe4000f8e18ff */
[----:B------:R-:W-:Y:S01]  /*3020*/  UISETP.NE.AND UP0, UPT, UR16, URZ, UPT ;  /* 0x000000ff1000728c */ /* 0x000fe2000bf05270 */
[----:B----4-:R-:W-:Y:S10]  /*3030*/  @P2 BRA `(.L_x_55) ;  /* 0x00000000000c2947 */ /* 0x010ff40003800000 */
[----:B-1----:R-:W-:Y:S04]  /*3040*/  SHF.L.U32 R3, R8, 0x1f, RZ ;  /* 0x0000001f08037819 */ /* 0x002fe800000006ff */
[----:B------:R-:W1:Y:S02]  /*3050*/  SYNCS.PHASECHK.TRANS64.TRYWAIT P0, [UR7], R3 ;  /* 0x00000003ff0075a7 */ /* 0x000e640008001107 */
[----:B-1----:R-:W-:Y:S05]  /*3060*/  @!P0 BRA `(.L_x_56) ;  /* 0x0000007c00c08947 */ /* 0x002fea0003800000 */
.L_x_55:
[----:B------:R-:W-:Y:S01]  /*3070*/  UISETP.NE.AND UP1, UPT, UR15, 0x1, UPT ;  /* 0x000000010f00788c */ /* 0x000fe2000bf25270 */
[----:B------:R-:W-:Y:S01]  /*3080*/  PLOP3.LUT P2, PT, PT, PT, PT, 0x80, 0x8 ;  /* 0x000000000008781c */ /* 0x000fe20003f4f070 */
[----:B------:R-:W-:Y:S02]  /*3090*/  UIADD3 UR17, UPT, UPT, UR14, 0x1, URZ ;  /* 0x000000010e117890 */ /* 0x000fe4000fffe0ff */
[----:B------:R-:W-:Y:S02]  /*30a0*/  ULEA UR24, UR14, UR12, 0xa ;  /* 0x0000000c0e187291 */ /* 0x000fe4000f8e50ff */
[----:B------:R-:W-:Y:S01]  /*30b0*/  UISETP.NE.AND UP2, UPT, UR17, 0x3, UPT ;  /* 0x000000031100788c */ /* 0x000fe2000bf45270 */
[----:B------:R-:W-:Y:S01]  /*30c0*/  PLOP3.LUT P0, PT, PT, PT, UP1, 0x80, 0x8 ;  /* 0x000000000008781c */ /* 0x000fe20003f0f018 */
[----:B------:R-:W-:Y:S02]  /*30d0*/  ULEA UR26, UR14, UR11, 0x9 ;  /* 0x0000000b0e1a7291 */ /* 0x000fe4000f8e48ff */
[----:B------:R-:W-:Y:S02]  /*30e0*/  USEL UR13, URZ, 0x1, UP2 ;  /* 0x00000001ff0d7887 */ /* 0x000fe40009000000 */
[----:B------:R-:W-:Y:S02]  /*30f0*/  USEL UR17, UR17, URZ, UP2 ;  /* 0x000000ff11117287 */ /* 0x000fe40009000000 */
[----:B------:R-:W-:Y:S02]  /*3100*/  UIADD3 UR30, UPT, UPT, UR24, 0x2, URZ ;  /* 0x00000002181e7890 */ /* 0x000fe4000fffe0ff */
[----:B------:R-:W-:Y:S01]  /*3110*/  @UP1 ULEA UR4, UR17, UR6, 0x3 ;  /* 0x0000000611041291 */ /* 0x000fe2000f8e18ff */
[----:B------:R-:W-:Y:S01]  /*3120*/  LOP3.LUT R8, R8, UR13, RZ, 0x3c, !PT ;  /* 0x0000000d08087c12 */ /* 0x000fe2000f8e3cff */
[----:B------:R-:W-:Y:S02]  /*3130*/  UIADD3 UR28, UPT, UPT, UR26, 0x2, URZ ;  /* 0x000000021a1c7890 */ /* 0x000fe4000fffe0ff */
[----:B------:R-:W-:Y:S01]  /*3140*/  UIADD3 UR7, UPT, UPT, UR7, 0x18, URZ ;  /* 0x0000001807077890 */ /* 0x000fe2000fffe0ff */
[----:B-1----:R-:W-:Y:S01]  /*3150*/  @P0 SHF.L.U32 R0, R8, 0x1f, RZ ;  /* 0x0000001f08000819 */ /* 0x002fe200000006ff */
[----:B------:R-:W-:Y:S01]  /*3160*/  UMOV UR25, 0x80004020 ;  /* 0x8000402000197882 */ /* 0x000fe20000000000 */
[----:B------:R-:W-:Y:S01]  /*3170*/  UMOV UR27, 0x80004020 ;  /* 0x80004020001b7882 */ /* 0x000fe20000000000 */
[----:B------:R-:W-:Y:S01]  /*3180*/  UMOV UR31, 0x80004020 ;  /* 0x80004020001f7882 */ /* 0x000fe20000000000 */
[----:B------:R2:W4:Y:S01]  /*3190*/  @P0 SYNCS.PHASECHK.TRANS64.TRYWAIT P2, [UR4], R0 ;  /* 0x00000000ff0005a7 */ /* 0x0005220008041104 */
[----:B------:R-:W-:Y:S01]  /*31a0*/  UIADD3 UR15, UPT, UPT, UR15, -0x1, URZ ;  /* 0xffffffff0f0f7890 */ /* 0x000fe2000fffe0ff */
[----:B------:R2:W-:Y:S01]  /*31b0*/  UTCHMMA gdesc[UR26], gdesc[UR24], tmem[UR9], tmem[UR22], idesc[UR23], UP4 ;  /* 0x00ff16181a0075ea */ /* 0x0005e2000a000009 */
[----:B------:R-:W-:Y:S01]  /*31c0*/  UPLOP3.LUT UP4, UPT, UPT, UPT, UPT, 0x80, 0x8 ;  /* 0x000000000008789c */ /* 0x000fe20003f8f070 */
[----:B------:R-:W-:Y:S01]  /*31d0*/  UMOV UR29, 0x80004020 ;  /* 0x80004020001d7882 */ /* 0x000fe20000000000 */
[----:B------:R-:W-:Y:S01]  /*31e0*/  UMOV UR14, UR17 ;  /* 0x00000011000e7c82 */ /* 0x000fe20008000000 */
[----:B------:R2:W-:Y:S01]  /*31f0*/  UTCHMMA gdesc[UR28], gdesc[UR30], tmem[UR9], tmem[UR20], idesc[UR21], UPT ;  /* 0x00ff141e1c0075ea */ /* 0x0005e2000b800009 */
[----:B------:R2:W-:Y:S01]  /*3200*/  UTCBAR [UR7], URZ ;  /* 0x000000ff070073e9 */ /* 0x0005e200080000ff */
[----:B------:R-:W-:Y:S06]  /*3210*/  BRA.U UP0, `(.L_x_57) ;  /* 0xfffffffd00787547 */ /* 0x000fec000b83ffff */
.L_x_54:
[----:B------:R-:W-:Y:S01]  /*3220*/  UIADD3 UR18, UPT, UPT, UR18, 0x1, URZ ;  /* 0x0000000112127890 */ /* 0x000fe2000fffe0ff */
[C---:B------:R-:W-:Y:S01]  /*3230*/  ISETP.NE.AND P0, PT, R10.reuse, 0x2, PT ;  /* 0x000000020a00780c */ /* 0x040fe20003f05270 */
[----:B------:R-:W-:Y:S02]  /*3240*/  UIADD3 UR8, UPT, UPT, UR8, 0xa0, URZ ;  /* 0x000000a008087890 */ /* 0x000fe4000fffe0ff */
[----:B------:R-:W-:Y:S01]  /*3250*/  UISETP.NE.AND UP0, UPT, UR18, 0x2, UPT ;  /* 0x000000021200788c */ /* 0x000fe2000bf05270 */
[----:B-12---:R-:W-:Y:S02]  /*3260*/  SEL R0, RZ, 0x1, P0 ;  /* 0x00000001ff007807 */ /* 0x006fe40000000000 */
[----:B------:R-:W-:Y:S01]  /*3270*/  SEL R10, R10, RZ, P0 ;  /* 0x000000ff0a0a7207 */ /* 0x000fe20000000000 */
[----:B------:R-:W-:Y:S01]  /*3280*/  USEL UR4, URZ, 0x1, UP0 ;  /* 0x00000001ff047887 */ /* 0x000fe20008000000 */
[----:B------:R-:W-:Y:S01]  /*3290*/  LOP3.LUT R9, R9, R0, RZ, 0x3c, !PT ;  /* 0x0000000009097212 */ /* 0x000fe200078e3cff */
[----:B------:R-:W-:Y:S01]  /*32a0*/  USEL UR18, UR18, URZ, UP0 ;  /* 0x000000ff12127287 */ /* 0x000fe20008000000 */
[----:B------:R1:W-:Y:S03]  /*32b0*/  UTCBAR [UR8], URZ ;  /* 0x000000ff080073e9 */ /* 0x0003e600080000ff */
[----:B------:R-:W-:Y:S01]  /*32c0*/  LOP3.LUT R11, R11, UR4, RZ, 0x3c, !PT ;  /* 0x000000040b0b7c12 */ /* 0x000fe2000f8e3cff */
[----:B------:R-:W-:Y:S07]  /*32d0*/  @P1 BRA `(.L_x_58) ;  /* 0xfffffff800c81947 */ /* 0x000fee000383ffff */
[----:B------:R-:W2:Y:S01]  /*32e0*/  S2UR UR4, SR_CgaCtaId ;  /* 0x00000000000479c3 */ /* 0x000ea20000008800 */
[----:B------:R-:W-:Y:S01]  /*32f0*/  ELECT P0, URZ, PT ;  /* 0x0000000000ff782f */ /* 0x000fe20003800000 */
[----:B------:R-:W-:Y:S01]  /*3300*/  IMAD.MOV.U32 R0, RZ, RZ, 0x1 ;  /* 0x00000001ff007424 */ /* 0x000fe200078e00ff */
[----:B------:R-:W-:Y:S01]  /*3310*/  UIADD3 UR6, UPT, UPT, UR6, 0xb0, URZ ;  /* 0x000000b006067890 */ /* 0x000fe2000fffe0ff */
[----:B------:R-:W-:Y:S01]  /*3320*/  SHF.L.U32 R3, R11, 0x1f, RZ ;  /* 0x0000001f0b037819 */ /* 0x000fe200000006ff */
[----:B------:R-:W-:-:S03]  /*3330*/  UMOV UR5, 0x40 ;  /* 0x0000004000057882 */ /* 0x000fc60000000000 */
[----:B------:R-:W-:Y:S01]  /*3340*/  UVIRTCOUNT.DEALLOC.SMPOOL 0x80 ;  /* 0x000000800000784c */ /* 0x000fe20000000000 */
[----:B--2---:R-:W-:Y:S02]  /*3350*/  ULEA UR4, UR4, UR5, 0x18 ;  /* 0x0000000504047291 */ /* 0x004fe4000f8ec0ff */
[----:B------:R-:W-:-:S07]  /*3360*/  ULEA UR5, UR18, UR6, 0x3 ;  /* 0x0000000612057291 */ /* 0x000fce000f8e18ff */
[----:B------:R2:W-:Y:S02]  /*3370*/  @P0 STS.U8 [UR4+0x1c], R0 ;  /* 0x00001c00ff000988 */ /* 0x0005e40008000004 */
[----:B------:R-:W3:Y:S02]  /*3380*/  SYNCS.PHASECHK.TRANS64.TRYWAIT P0, [UR5], R3 ;  /* 0x00000003ff0075a7 */ /* 0x000ee40008001105 */
[----:B--23--:R-:W-:Y:S05]  /*3390*/  @!P0 BRA `(.L_x_59) ;  /* 0x0000007c000c8947 */ /* 0x00cfea0003800000 */
.L_x_146:
[----:B------:R-:W-:-:S04]  /*33a0*/  UIADD3 UR7, UPT, UPT, UR18, 0x1, URZ ;  /* 0x0000000112077890 */ /* 0x000fc8000fffe0ff */
[----:B------:R-:W-:-:S04]  /*33b0*/  UISETP.NE.AND UP0, UPT, UR7, 0x2, UPT ;  /* 0x000000020700788c */ /* 0x000fc8000bf05270 */
[----:B------:R-:W-:Y:S02]  /*33c0*/  USEL UR5, URZ, 0x1, UP0 ;  /* 0x00000001ff057887 */ /* 0x000fe40008000000 */
[----:B------:R-:W-:-:S04]  /*33d0*/  USEL UR7, UR7, URZ, UP0 ;  /* 0x000000ff07077287 */ /* 0x000fc80008000000 */
[----:B------:R-:W-:Y:S01]  /*33e0*/  ULEA UR7, UR7, UR6, 0x3 ;  /* 0x0000000607077291 */ /* 0x000fe2000f8e18ff */
[----:B--2---:R-:W-:-:S04]  /*33f0*/  LOP3.LUT R3, R11, UR5, RZ, 0x3c, !PT ;  /* 0x000000050b037c12 */ /* 0x004fc8000f8e3cff */
[----:B------:R-:W-:-:S04]  /*3400*/  SHF.L.U32 R3, R3, 0x1f, RZ ;  /* 0x0000001f03037819 */ /* 0x000fc800000006ff */
[----:B------:R-:W2:Y:S02]  /*3410*/  SYNCS.PHASECHK.TRANS64.TRYWAIT P0, [UR7], R3 ;  /* 0x00000003ff0075a7 */ /* 0x000ea40008001107 */
[----:B--2---:R-:W-:Y:S05]  /*3420*/  @!P0 BRA `(.L_x_60) ;  /* 0x0000007c00008947 */ /* 0x004fea0003800000 */
.L_x_148:
[----:B------:R-:W-:Y:S01]  /*3430*/  NOP ;  /* 0x0000000000007918 */ /* 0x000fe20000000000 */
[----:B--2---:R-:W2:Y:S01]  /*3440*/  LDS R0, [UR4+0x14] ;  /* 0x00001404ff007984 */ /* 0x004ea20008000800 */
[----:B------:R-:W-:Y:S01]  /*3450*/  ULOP3.LUT UR6, UR19, 0xffff, URZ, 0xc0, !UPT ;  /* 0x0000ffff13067892 */ /* 0x000fe2000f8ec0ff */
[----:B-1----:R-:W-:Y:S01]  /*3460*/  UMOV UR8, 0xffff ;  /* 0x0000ffff00087882 */ /* 0x002fe20000000000 */
[----:B------:R-:W-:Y:S02]  /*3470*/  UMOV UR5, 0x1 ;  /* 0x0000000100057882 */ /* 0x000fe40000000000 */
[----:B------:R-:W-:-:S04]  /*3480*/  USHF.R.U32.HI UR6, URZ, 0x5, UR6 ;  /* 0x00000005ff067899 */ /* 0x000fc80008011606 */
[----:B------:R-:W-:Y:S02]  /*3490*/  USHF.L.U32 UR8, UR8, UR6, URZ ;  /* 0x0000000608087299 */ /* 0x000fe400080006ff */
[----:B------:R-:W-:-:S04]  /*34a0*/  USHF.L.U32 UR5, UR5, UR6, URZ ;  /* 0x0000000605057299 */ /* 0x000fc800080006ff */
[----:B--2---:R-:W-:-:S04]  /*34b0*/  LOP3.LUT R0, R0, UR8, RZ, 0xc0, !PT ;  /* 0x0000000800007c12 */ /* 0x004fc8000f8ec0ff */
[----:B------:R-:W-:-:S13]  /*34c0*/  ISETP.NE.AND P0, PT, R0, UR8, PT ;  /* 0x0000000800007c0c */ /* 0x000fda000bf05270 */
[----:B------:R-:W-:Y:S05]  /*34d0*/  @P0 BRA `(.L_x_61) ;  /* 0x0000000000580947 */ /* 0x000fea0003800000 */
[----:B------:R-:W1:Y:S02]  /*34e0*/  LDS R0, [UR4+0x18] ;  /* 0x00001804ff007984 */ /* 0x000e640008000800 */
[----:B-1----:R-:W-:-:S04]  /*34f0*/  LOP3.LUT R0, R0, UR5, RZ, 0xc0, !PT ;  /* 0x0000000500007c12 */ /* 0x002fc8000f8ec0ff */
[----:B------:R-:W-:-:S13]  /*3500*/  ISETP.NE.AND P0, PT, R0, UR5, PT ;  /* 0x0000000500007c0c */ /* 0x000fda000bf05270 */
[----:B------:R-:W-:Y:S05]  /*3510*/  @P0 BRA `(.L_x_62) ;  /* 0x00000000003c0947 */ /* 0x000fea0003800000 */
[----:B------:R-:W1:Y:S01]  /*3520*/  S2R R2, SR_LANEID ;  /* 0x0000000000027919 */ /* 0x000e620000000000 */
[----:B------:R-:W-:Y:S01]  /*3530*/  ULOP3.LUT UR8, URZ, UR8, URZ, 0x33, !UPT ;  /* 0x00000008ff087292 */ /* 0x000fe2000f8e33ff */
[----:B------:R-:W-:Y:S01]  /*3540*/  LOP3.LUT R4, RZ, UR5, RZ, 0x33, !PT ;  /* 0x00000005ff047c12 */ /* 0x000fe2000f8e33ff */
[----:B------:R-:W-:Y:S02]  /*3550*/  VOTEU.ANY UR7, UPT, PT ;  /* 0x0000000000077886 */ /* 0x000fe400038e0100 */
[----:B------:R-:W-:Y:S01]  /*3560*/  UFLO.U32 UR7, UR7 ;  /* 0x00000007000772bd */ /* 0x000fe200080e0000 */
[----:B------:R-:W2:Y:S01]  /*3570*/  REDUX UR5, R4 ;  /* 0x00000000040573c4 */ /* 0x000ea20000000000 */
[----:B------:R-:W-:-:S06]  /*3580*/  IMAD.U32 R0, RZ, RZ, UR8 ;  /* 0x00000008ff007e24 */ /* 0x000fcc000f8e00ff */
[----:B------:R3:W-:Y:S01]  /*3590*/  UTCATOMSWS.AND URZ, UR8 ;  /* 0x0000000800ff79e3 */ /* 0x0007e20008000000 */
[----:B------:R-:W4:Y:S01]  /*35a0*/  REDUX UR6, R0 ;  /* 0x00000000000673c4 */ /* 0x000f220000000000 */
[----:B-1----:R-:W-:Y:S01]  /*35b0*/  ISETP.EQ.U32.AND P0, PT, R2, UR7, PT ;  /* 0x0000000702007c0c */ /* 0x002fe2000bf02070 */
[----:B--2---:R-:W-:Y:S01]  /*35c0*/  IMAD.U32 R2, RZ, RZ, UR5 ;  /* 0x00000005ff027e24 */ /* 0x004fe2000f8e00ff */
[----:B----4-:R-:W-:-:S11]  /*35d0*/  MOV R3, UR6 ;  /* 0x0000000600037c02 */ /* 0x010fd60008000f00 */
[----:B------:R3:W-:Y:S04]  /*35e0*/  @P0 ATOMS.AND RZ, [UR4+0x14], R3 ;  /* 0x00001403ffff098c */ /* 0x0007e8000a800004 */
[----:B------:R3:W-:Y:S01]  /*35f0*/  @P0 ATOMS.AND RZ, [UR4+0x18], R2 ;  /* 0x00001802ffff098c */ /* 0x0007e2000a800004 */
[----:B------:R-:W-:Y:S05]  /*3600*/  BRA `(.L_x_63) ;  /* 0x0000000000147947 */ /* 0x000fea0003800000 */
.L_x_62:
[----:B------:R-:W-:Y:S02]  /*3610*/  MOV R2, 0x3630 ;  /* 0x0000363000027802 */ /* 0x000fe40000000f00 */
[----:B----45:R-:W-:Y:S05]  /*3620*/  CALL.REL.NOINC `($__internal_0_$__cuda_sm10x_tcgen05_guardrail_trap_col_being_dealloced_not_returned_by_alloc) ;  /* 0x0000007c00e87944 */ /* 0x030fea0003c00000 */
[----:B------:R-:W-:Y:S05]  /*3630*/  BRA `(.L_x_63) ;  /* 0x0000000000087947 */ /* 0x000fea0003800000 */
.L_x_61:
[----:B------:R-:W-:Y:S02]  /*3640*/  MOV R2, 0x3660 ;  /* 0x0000366000027802 */ /* 0x000fe40000000f00 */
[----:B----45:R-:W-:Y:S05]  /*3650*/  CALL.REL.NOINC `($__internal_2_$__cuda_sm10x_tcgen05_guardrail_trap_unallocated_columns_being_dealloced) ;  /* 0x0000007c00f47944 */ /* 0x030fea0003c00000 */
.L_x_63:
[----:B------:R-:W-:Y:S01]  /*3660*/  NOP ;  /* 0x0000000000007918 */ /* 0x000fe20000000000 */
[----:B---3--:R-:W-:Y:S05]  /*3670*/  EXIT ;  /* 0x000000000000794d */ /* 0x008fea0003800000 */
.L_x_47:
[----:B------:R-:W-:-:S09]  /*3680*/  UISETP.NE.OR UP2, UPT, UR8, 0x3, !UP2 ;  /* 0x000000030800788c */ /* 0x000fd2000d745670 */
[----:B------:R-:W-:Y:S05]  /*3690*/  BRA.U UP2, `(.L_x_64) ;  /* 0x0000001102147547 */ /* 0x000fea000b800000 */
[----:B------:R-:W1:Y:S01]  /*36a0*/  LDC R0, c[0x0][0xb30] ;  /* 0x0002cc00ff007b82 */ /* 0x000e620000000800 */
[----:B------:R-:W2:Y:S01]  /*36b0*/  LDCU.64 UR8, c[0x0][0x888] ;  /* 0x00011100ff0877ac */ /* 0x000ea20008000a00 */
[----:B------:R-:W-:Y:S02]  /*36c0*/  HFMA2 R29, -RZ, RZ, 0, 0 ;  /* 0x00000000ff1d7431 */ /* 0x000fe400000001ff */
[----:B------:R-:W-:Y:S01]  /*36d0*/  IMAD.MOV.U32 R31, RZ, RZ, 0x1 ;  /* 0x00000001ff1f7424 */ /* 0x000fe200078e00ff */
[----:B------:R-:W-:Y:S01]  /*36e0*/  MOV R23, 0x4000 ;  /* 0x0000400000177802 */ /* 0x000fe20000000f00 */
[----:B------:R-:W4:Y:S01]  /*36f0*/  LDCU.64 UR4, c[0x0][0x890] ;  /* 0x00011200ff0477ac */ /* 0x000f220008000a00 */
[----:B------:R-:W-:Y:S01]  /*3700*/  IMAD.MOV.U32 R30, RZ, RZ, RZ ;  /* 0x000000ffff1e7224 */ /* 0x000fe200078e00ff */
[----:B------:R-:W3:Y:S01]  /*3710*/  LDC R19, c[0x0][0x370] ;  /* 0x0000dc00ff137b82 */ /* 0x000ee20000000800 */
[----:B------:R-:W-:Y:S01]  /*3720*/  UMOV UR7, 0x400 ;  /* 0x0000040000077882 */ /* 0x000fe20000000000 */
[----:B------:R-:W-:-:S02]  /*3730*/  UPLOP3.LUT UP1, UPT, UPT, UPT, UPT, 0x40, 0x4 ;  /* 0x000000000004789c */ /* 0x000fc40003f2e870 */
[----:B------:R-:W-:-:S04]  /*3740*/  ULEA UR7, UR37, UR7, 0x18 ;  /* 0x0000000725077291 */ /* 0x000fc8000f8ec0ff */
[----:B------:R-:W3:Y:S01]  /*3750*/  LDC R2, c[0x0][0xb0c] ;  /* 0x0002c300ff027b82 */ /* 0x000ee20000000800 */
[----:B------:R-:W-:Y:S02]  /*3760*/  UIADD3 UR13, UPT, UPT, UR7, 0x48, URZ ;  /* 0x00000048070d7890 */ /* 0x000fe4000fffe0ff */
[----:B--2---:R-:W-:Y:S02]  /*3770*/  UISETP.NE.U32.AND UP2, UPT, UR8, URZ, UPT ;  /* 0x000000ff0800728c */ /* 0x004fe4000bf45070 */
[----:B------:R-:W-:Y:S02]  /*3780*/  UIADD3 UR33, UPT, UPT, UR7, 0x30, URZ ;  /* 0x0000003007217890 */ /* 0x000fe4000fffe0ff */
[----:B----4-:R-:W-:Y:S01]  /*3790*/  UISETP.NE.U32.AND UP3, UPT, UR4, URZ, UPT ;  /* 0x000000ff0400728c */ /* 0x010fe2000bf65070 */
[----:B------:R-:W2:Y:S01]  /*37a0*/  LDC R18, c[0x0][0xb20] ;  /* 0x0002c800ff127b82 */ /* 0x000ea20000000800 */
[----:B-1----:R-:W-:Y:S01]  /*37b0*/  ISETP.NE.AND P1, PT, R0, 0x1, PT ;  /* 0x000000010000780c */ /* 0x002fe20003f25270 */
[----:B------:R-:W-:-:S02]  /*37c0*/  UISETP.NE.AND.EX UP2, UPT, UR9, URZ, UPT, UP2 ;  /* 0x000000ff0900728c */ /* 0x000fc4000bf45320 */
[----:B------:R-:W-:Y:S02]  /*37d0*/  UIADD3 UR25, UPT, UPT, UR7, 0x38, URZ ;  /* 0x0000003807197890 */ /* 0x000fe4000fffe0ff */
[----:B------:R-:W-:Y:S02]  /*37e0*/  UIADD3 UR17, UPT, UPT, UR7, 0x40, URZ ;  /* 0x0000004007117890 */ /* 0x000fe4000fffe0ff */
[----:B------:R-:W1:Y:S01]  /*37f0*/  LDC.64 R32, c[0x0][0x348] ;  /* 0x0000d200ff207b82 */ /* 0x000e620000000a00 */
[----:B------:R-:W-:Y:S02]  /*3800*/  UPRMT UR13, UR37, 0x654, UR13 ;  /* 0x00000654250d7896 */ /* 0x000fe4000800000d */
[----:B------:R-:W-:-:S05]  /*3810*/  UISETP.NE.AND.EX UP3, UPT, UR5, URZ, UPT, UP3 ;  /* 0x000000ff0500728c */ /* 0x000fca000bf65330 */
[----:B------:R-:W4:Y:S08]  /*3820*/  LDC.64 R16, c[0x0][0xb10] ;  /* 0x0002c400ff107b82 */ /* 0x000f300000000a00 */
[----:B------:R-:W1:Y:S08]  /*3830*/  LDC.64 R6, c[0x0][0xb18] ;  /* 0x0002c600ff067b82 */ /* 0x000e700000000a00 */
[----:B------:R-:W1:Y:S08]  /*3840*/  LDC.64 R4, c[0x0][0xb28] ;  /* 0x0002ca00ff047b82 */ /* 0x000e700000000a00 */
[----:B--23--:R-:W1:Y:S02]  /*3850*/  LDC R22, c[0x0][0x374] ;  /* 0x0000dd00ff167b82 */ /* 0x00ce640000000800 */
.L_x_75:
[C---:B------:R-:W-:Y:S02]  /*3860*/  LEA R0, R30.reuse, UR7, 0x3 ;  /* 0x000000071e007c11 */ /* 0x040fe4000f8e18ff */
[----:B------:R-:W-:Y:S02]  /*3870*/  SHF.L.U32 R3, R29, 0x1f, RZ ;  /* 0x0000001f1d037819 */ /* 0x000fe400000006ff */
[----:B------:R-:W-:Y:S02]  /*3880*/  LEA R24, R30, UR7, 0x4 ;  /* 0x000000071e187c11 */ /* 0x000fe4000f8e20ff */
[----:B--2---:R-:W2:Y:S02]  /*3890*/  SYNCS.PHASECHK.TRANS64.TRYWAIT P0, [R0+URZ+0x80], R3 ;  /* 0x00008003000075a7 */ /* 0x004ea400080011ff */
[----:B--2---:R-:W-:Y:S05]  /*38a0*/  @!P0 BRA `(.L_x_65) ;  /* 0x0000007400f88947 */ /* 0x004fea0003800000 */
.L_x_149:
[----:B------:R-:W-:Y:S01]  /*38b0*/  ISETP.GE.AND P0, PT, R72, 0x1, PT ;  /* 0x000000014800780c */ /* 0x000fe20003f06270 */
[----:B------:R-:W3:Y:S01]  /*38c0*/  LDS.128 R24, [R24+0xf0] ;  /* 0x0000f00018187984 */ /* 0x000ee20000000c00 */
[----:B--2---:R-:W-:Y:S01]  /*38d0*/  VIADD R0, R0, 0x90 ;  /* 0x0000009000007836 */ /* 0x004fe20000000000 */
[----:B------:R-:W-:Y:S01]  /*38e0*/  @!PT LDS RZ, [RZ] ;  /* 0x00000000fffff984 */ /* 0x000fe20000000800 */
[----:B------:R-:W-:Y:S01]  /*38f0*/  @!PT LDS RZ, [RZ] ;  /* 0x00000000fffff984 */ /* 0x000fe20000000800 */
[----:B------:R-:W-:Y:S01]  /*3900*/  @!PT LDS RZ, [RZ] ;  /* 0x00000000fffff984 */ /* 0x000fe20000000800 */
[----:B------:R-:W-:Y:S01]  /*3910*/  @!PT LDS RZ, [RZ] ;  /* 0x00000000fffff984 */ /* 0x000fe20000000800 */
[----:B------:R2:W-:Y:S06]  /*3920*/  MEMBAR.ALL.CTA ;  /* 0x0000000000007992 */ /* 0x0005ec0000008000 */
[----:B--2---:R-:W2:Y:S01]  /*3930*/  FENCE.VIEW.ASYNC.S ;  /* 0x00000000000073c6 */ /* 0x004ea20000000000 */
[----:B------:R-:W-:Y:S04]  /*3940*/  PRMT R0, RZ, 0x654, R0 ;  /* 0x00000654ff007816 */ /* 0x000fe80000000000 */
[----:B--2---:R2:W-:Y:S01]  /*3950*/  SYNCS.ARRIVE.TRANS64.RED.A1T0 RZ, [R0+URZ], RZ ;  /* 0x000000ff00ff79a7 */ /* 0x0045e200081004ff */
[----:B---3--:R-:W-:Y:S11]  /*3960*/  LOP3.LUT P3, RZ, R26, 0x1, RZ, 0xc0, !PT ;  /* 0x000000011aff7812 */ /* 0x008ff6000786c0ff */
[----:B------:R-:W-:Y:S02]  /*3970*/  @!UPT UIADD3 URZ, UPT, UPT, URZ, URZ, URZ ;  /* 0x000000fffffff290 */ /* 0x000fe4000fffe0ff */
[----:B------:R-:W-:Y:S02]  /*3980*/  @P3 MOV R13, R24 ;  /* 0x00000018000d3202 */ /* 0x000fe40000000f00 */
[----:B------:R-:W-:Y:S01]  /*3990*/  @P3 LOP3.LUT R8, R25, 0xffff, RZ, 0xc0, !PT ;  /* 0x0000ffff19083812 */ /* 0x000fe200078ec0ff */
[----:B--2---:R-:W-:Y:S06]  /*39a0*/  @!P0 BRA `(.L_x_66) ;  /* 0x0000000000a48947 */ /* 0x004fec0003800000 */
[----:B-1----:R-:W-:Y:S01]  /*39b0*/  IMAD.HI.U32 R35, R22, R7, RZ ;  /* 0x0000000716237227 */ /* 0x002fe200078e00ff */
[----:B------:R-:W-:Y:S02]  /*39c0*/  ISETP.NE.AND P0, PT, R6, 0x1, PT ;  /* 0x000000010600780c */ /* 0x000fe40003f05270 */
[----:B------:R-:W-:Y:S01]  /*39d0*/  ISETP.NE.AND P2, PT, R72, 0x1, PT ;  /* 0x000000014800780c */ /* 0x000fe20003f45270 */
[----:B----4-:R-:W-:Y:S01]  /*39e0*/  IMAD.HI.U32 R34, R19, R16, RZ ;  /* 0x0000001013227227 */ /* 0x010fe200078e00ff */
[----:B------:R-:W-:Y:S02]  /*39f0*/  SHF.R.U32.HI R35, RZ, R18, R35 ;  /* 0x00000012ff237219 */ /* 0x000fe40000011623 */
[----:B------:R-:W-:Y:S01]  /*3a00*/  ISETP.NE.AND P4, PT, R2, 0x1, PT ;  /* 0x000000010200780c */ /* 0x000fe20003f85270 */
[----:B------:R-:W-:Y:S01]  /*3a10*/  IMAD.HI.U32 R36, R13, R16, RZ ;  /* 0x000000100d247227 */ /* 0x000fe200078e00ff */
[----:B------:R-:W-:Y:S02]  /*3a20*/  SHF.R.U32.HI R34, RZ, R17, R34 ;  /* 0x00000011ff227219 */ /* 0x000fe40000011622 */
[----:B------:R-:W-:Y:S01]  /*3a30*/  SEL R3, R22, R35, !P0 ;  /* 0x0000002316037207 */ /* 0x000fe20004000000 */
[C---:B------:R-:W-:Y:S01]  /*3a40*/  IMAD.HI.U32 R35, R8.reuse, R7, RZ ;  /* 0x0000000708237227 */ /* 0x040fe200078e00ff */
[----:B------:R-:W-:Y:S02]  /*3a50*/  SEL R11, R19, R34, !P4 ;  /* 0x00000022130b7207 */ /* 0x000fe40006000000 */
[----:B------:R-:W-:Y:S01]  /*3a60*/  SHF.R.U32.HI R36, RZ, R17, R36 ;  /* 0x00000011ff247219 */ /* 0x000fe20000011624 */
[----:B------:R-:W-:Y:S01]  /*3a70*/  IMAD.HI.U32 R38, R3, R4, RZ ;  /* 0x0000000403267227 */ /* 0x000fe200078e00ff */
[----:B------:R-:W-:Y:S03]  /*3a80*/  SHF.R.U32.HI R35, RZ, R18, R35 ;  /* 0x00000012ff237219 */ /* 0x000fe60000011623 */
[----:B------:R-:W-:Y:S01]  /*3a90*/  IMAD.HI.U32 R34, R11, R4, RZ ;  /* 0x000000040b227227 */ /* 0x000fe200078e00ff */
[----:B------:R-:W-:Y:S02]  /*3aa0*/  @P2 SHF.R.U32.HI R3, RZ, R5, R38 ;  /* 0x00000005ff032219 */ /* 0x000fe40000011626 */
[----:B------:R-:W-:Y:S02]  /*3ab0*/  SEL R9, R8, R35, !P0 ;  /* 0x0000002308097207 */ /* 0x000fe40004000000 */
[----:B------:R-:W-:Y:S01]  /*3ac0*/  @P2 SHF.R.U32.HI R11, RZ, R5, R34 ;  /* 0x00000005ff0b2219 */ /* 0x000fe20000011622 */
[C---:B------:R-:W-:Y:S01]  /*3ad0*/  IMAD R10, R72.reuse, R3, RZ ;  /* 0x00000003480a7224 */ /* 0x040fe200078e02ff */
[----:B------:R-:W-:Y:S01]  /*3ae0*/  SEL R3, R13, R36, !P4 ;  /* 0x000000240d037207 */ /* 0x000fe20006000000 */
[C---:B------:R-:W-:Y:S03]  /*3af0*/  IMAD.HI.U32 R14, R9.reuse, R4, RZ ;  /* 0x00000004090e7227 */ /* 0x040fe600078e00ff */
[----:B------:R-:W-:Y:S01]  /*3b00*/  ISETP.GE.AND P0, PT, R9, R10, PT ;  /* 0x0000000a0900720c */ /* 0x000fe20003f06270 */
[C---:B------:R-:W-:Y:S01]  /*3b10*/  IMAD R12, R72.reuse, R11, RZ ;  /* 0x0000000b480c7224 */ /* 0x040fe200078e02ff */
[-C--:B------:R-:W-:Y:S04]  /*3b20*/  SHF.R.U32.HI R14, RZ, R5.reuse, R14 ;  /* 0x00000005ff0e7219 */ /* 0x080fe8000001160e */
[----:B------:R-:W-:Y:S02]  /*3b30*/  ISETP.GE.OR P0, PT, R3, R12, P0 ;  /* 0x0000000c0300720c */ /* 0x000fe40000706670 */
[----:B------:R-:W-:Y:S05]  /*3b40*/  SEL R15, R9, R14, !P2 ;  /* 0x0000000e090f7207 */ /* 0x000fea0005000000 */
[----:B------:R-:W-:Y:S04]  /*3b50*/  IMAD.MOV R14, RZ, RZ, -R15 ;  /* 0x000000ffff0e7224 */ /* 0x000fe800078e0a0f */
[----:B------:R-:W-:Y:S02]  /*3b60*/  IMAD R14, R72, R14, R9 ;  /* 0x0000000e480e7224 */ /* 0x000fe400078e0209 */
[C---:B------:R-:W-:Y:S05]  /*3b70*/  @!P0 IMAD.HI.U32 R10, R3.reuse, R4, RZ ;  /* 0x00000004030a8227 */ /* 0x040fea00078e00ff */
[----:B------:R-:W-:Y:S04]  /*3b80*/  @!P0 SHF.R.U32.HI R10, RZ, R5, R10 ;  /* 0x00000005ff0a8219 */ /* 0x000fe8000001160a */
[----:B------:R-:W-:Y:S01]  /*3b90*/  @!P0 SEL R0, R3, R10, !P2 ;  /* 0x0000000a03008207 */ /* 0x000fe20005000000 */
[----:B------:R-:W-:Y:S03]  /*3ba0*/  IMAD.MOV R10, RZ, RZ, -R3 ;  /* 0x000000ffff0a7224 */ /* 0x000fe600078e0a03 */
[----:B------:R-:W-:Y:S01]  /*3bb0*/  @!P0 IADD3 R15, PT, PT, R15, -R0, RZ ;  /* 0x800000000f0f8210 */ /* 0x000fe20007ffe0ff */
[----:B------:R-:W-:Y:S01]  /*3bc0*/  @!P0 IMAD R0, R11, R14, R0 ;  /* 0x0000000e0b008224 */ /* 0x000fe200078e0200 */
[----:B------:R-:W-:Y:S01]  /*3bd0*/  IADD3 R11, PT, PT, -R9, RZ, RZ ;  /* 0x000000ff090b7210 */ /* 0x000fe20007ffe1ff */
[----:B------:R-:W-:Y:S02]  /*3be0*/  IMAD R13, R2, R10, R13 ;  /* 0x0000000a020d7224 */ /* 0x000fe400078e020d */
[----:B------:R-:W-:Y:S02]  /*3bf0*/  @!P0 IMAD R9, R15, R72, R3 ;  /* 0x000000480f098224 */ /* 0x000fe400078e0203 */
[----:B------:R-:W-:Y:S02]  /*3c00*/  @!P0 IMAD.MOV.U32 R3, RZ, RZ, R0 ;  /* 0x000000ffff038224 */ /* 0x000fe400078e0000 */
[----:B------:R-:W-:Y:S02]  /*3c10*/  IMAD R8, R6, R11, R8 ;  /* 0x0000000b06087224 */ /* 0x000fe400078e0208 */
[----:B------:R-:W-:Y:S02]  /*3c20*/  IMAD R13, R3, R2, R13 ;  /* 0x00000002030d7224 */ /* 0x000fe400078e020d */
[----:B------:R-:W-:Y:S02]  /*3c30*/  IMAD R8, R9, R6, R8 ;  /* 0x0000000609087224 */ /* 0x000fe400078e0208 */
.L_x_66:
[----:B------:R-:W-:Y:S05]  /*3c40*/  BRA.U UP1, `(.L_x_67) ;  /* 0x0000000101107547 */ /* 0x000fea000b800000 */
[----:B------:R-:W-:Y:S04]  /*3c50*/  MOV R0, UR6 ;  /* 0x0000000600007c02 */ /* 0x000fe80008000f00 */
[----:B------:R-:W-:Y:S04]  /*3c60*/  SHF.L.U32 R3, R0, 0x1f, RZ ;  /* 0x0000001f00037819 */ /* 0x000fe800000006ff */
[----:B------:R-:W2:Y:S02]  /*3c70*/  SYNCS.PHASECHK.TRANS64.TRYWAIT P0, [UR7+0x78], R3 ;  /* 0x00007803ff0075a7 */ /* 0x000ea40008001107 */
[----:B--2---:R-:W-:Y:S05]  /*3c80*/  @!P0 BRA `(.L_x_68) ;  /* 0x0000007400148947 */ /* 0x004fea0003800000 */
.L_x_67:
[----:B------:R-:W-:Y:S02]  /*3c90*/  R2UR UR35, R21 ;  /* 0x00000000152372ca */ /* 0x000fe400000e0000 */
[----:B------:R-:W-:Y:S02]  /*3ca0*/  R2UR UR34, R20 ;  /* 0x00000000142272ca */ /* 0x000fe400000e0000 */
[----:B------:R-:W-:Y:S02]  /*3cb0*/  ISETP.NE.U32.AND P2, PT, RZ, UR4, PT ;  /* 0x00000004ff007c0c */ /* 0x000fe4000bf45070 */
[----:B------:R-:W-:Y:S02]  /*3cc0*/  SHF.L.U32 R12, R31, 0x1f, RZ ;  /* 0x0000001f1f0c7819 */ /* 0x000fe400000006ff */
[----:B------:R-:W-:Y:S05]  /*3cd0*/  ISETP.NE.AND.EX P2, PT, RZ, UR5, PT, P2 ;  /* 0x00000005ff007c0c */ /* 0x000fea000bf45320 */
[----:B------:R-:W-:Y:S02]  /*3ce0*/  USHF.L.U32 UR35, UR35, 0x7, URZ ;  /* 0x0000000723237899 */ /* 0x000fe400080006ff */
[----:B------:R-:W-:Y:S01]  /*3cf0*/  USHF.L.U32 UR34, UR34, 0x8, URZ ;  /* 0x0000000822227899 */ /* 0x000fe200080006ff */
[----:B------:R-:W-:Y:S11]  /*3d00*/  BRA.U !UP3, `(.L_x_69) ;  /* 0x000000010b347547 */ /* 0x000ff6000b800000 */
[----:B------:R-:W-:Y:S01]  /*3d10*/  UPLOP3.LUT UP0, UPT, UPT, UPT, UP2, 0x80, 0x8 ;  /* 0x000000000008789c */ /* 0x000fe20003f0f020 */
[----:B--2---:R-:W-:Y:S02]  /*3d20*/  HFMA2 R0, -RZ, RZ, 0, 5.9604644775390625e-08 ;  /* 0x00000001ff007431 */ /* 0x004fe400000001ff */
[----:B------:R-:W-:Y:S03]  /*3d30*/  IMAD.MOV.U32 R155, RZ, RZ, 0x1 ;  /* 0x00000001ff9b7424 */ /* 0x000fe600078e00ff */
[----:B------:R-:W-:Y:S05]  /*3d40*/  PLOP3.LUT P0, PT, PT, PT, UP0, 0x80, 0x8 ;  /* 0x000000000008781c */ /* 0x000fea0003f0f008 */
[----:B------:R-:W2:Y:S01]  /*3d50*/  @UP0 LDCU.64 UR10, c[0x0][0x888] ;  /* 0x00011100ff0a07ac */ /* 0x000ea20008000a00 */
[----:B------:R-:W-:Y:S07]  /*3d60*/  @UP0 UIMAD UR8, UR36, UR4, URZ ;  /* 0x00000004240802a4 */ /* 0x000fee000f8e02ff */
[----:B------:R-:W-:Y:S01]  /*3d70*/  @!P0 PRMT R155, R0, 0x7610, R155 ;  /* 0x00007610009b8816 */ /* 0x000fe2000000009b */
[----:B--2---:R-:W-:Y:S03]  /*3d80*/  @UP0 UIMAD.WIDE UR10, UR8, 0x4, UR10 ;  /* 0x00000004080a08a5 */ /* 0x004fe6000f8e020a */
[----:B------:R-:W2:Y:S03]  /*3d90*/  @!UP0 LDCU UR8, c[0x0][0x880] ;  /* 0x00011000ff0887ac */ /* 0x000ea60008000800 */
[----:B------:R-:W-:Y:S01]  /*3da0*/  IMAD.U32 R10, RZ, RZ, UR10 ;  /* 0x0000000aff0a7e24 */ /* 0x000fe2000f8e00ff */
[----:B------:R-:W-:Y:S05]  /*3db0*/  MOV R11, UR11 ;  /* 0x0000000b000b7c02 */ /* 0x000fea0008000f00 */
[----:B-----5:R3:W5:Y:S02]  /*3dc0*/  @P0 LDG.E R81, desc[UR46][R10.64] ;  /* 0x0000002e0a510981 */ /* 0x020764000c1e1900 */
[----:B--23--:R-:W-:Y:S07]  /*3dd0*/  @!P0 IMAD.U32 R81, RZ, RZ, UR8 ;  /* 0x00000008ff518e24 */ /* 0x00cfee000f8e00ff */
.L_x_69:
[----:B-----5:R-:W-:Y:S01]  /*3de0*/  @!P2 FSETP.EQ.AND P0, PT, R81, RZ, PT ;  /* 0x000000ff5100a20b */ /* 0x020fe20003f02000 */
[----:B------:R-:W-:Y:S01]  /*3df0*/  @!UPT UIADD3 URZ, UPT, UPT, URZ, URZ, URZ ;  /* 0x000000fffffff290 */ /* 0x000fe2000fffe0ff */
[----:B------:R-:W-:Y:S11]  /*3e00*/  @!P2 BRA `(.L_x_70) ;  /* 0x000000000014a947 */ /* 0x000ff60003800000 */
[----:B------:R-:W-:Y:S02]  /*3e10*/  LOP3.LUT P2, RZ, R155, 0xff, RZ, 0xc0, !PT ;  /* 0x000000ff9bff7812 */ /* 0x000fe4000784c0ff */
[----:B------:R-:W-:Y:S04]  /*3e20*/  PLOP3.LUT P0, PT, PT, PT, UP0, 0x80, 0x8 ;  /* 0x000000000008781c */ /* 0x000fe80003f0f008 */
[----:B------:R-:W-:Y:S07]  /*3e30*/  PLOP3.LUT P0, PT, P0, PT, PT, 0x8, 0x80 ;  /* 0x000000000080781c */ /* 0x000fee000070e170 */
[----:B------:R-:W-:Y:S11]  /*3e40*/  @P2 FSETP.EQ.AND P0, PT, R81, RZ, PT ;  /* 0x000000ff5100220b */ /* 0x000ff60003f02000 */
[----:B------:R-:W-:Y:S02]  /*3e50*/  @!UPT UIADD3 URZ, UPT, UPT, URZ, URZ, URZ ;  /* 0x000000fffffff290 */ /* 0x000fe4000fffe0ff */
.L_x_70:
[----:B------:R-:W3:Y:S01]  /*3e60*/  SYNCS.PHASECHK.TRANS64.TRYWAIT P2, [UR7+0x50], R12 ;  /* 0x0000500cff0075a7 */ /* 0x000ee20008041107 */
[----:B------:R-:W-:Y:S04]  /*3e70*/  ELECT P4, URZ, PT ;  /* 0x0000000000ff782f */ /* 0x000fe80003880000 */
[----:B------:R-:W-:Y:S11]  /*3e80*/  PLOP3.LUT P4, PT, P0, P4, PT, 0xf2, 0x2f ;  /* 0x00000000002f781c */ /* 0x000ff60000789e72 */
[----:B------:R-:W-:Y:S02]  /*3e90*/  @!UPT UIADD3 URZ, UPT, UPT, URZ, URZ, URZ ;  /* 0x000000fffffff290 */ /* 0x000fe4000fffe0ff */
[----:B-1----:R-:W-:Y:S05]  /*3ea0*/  @!P4 IADD3 R9, P0, PT, R32, 0x580, RZ ;  /* 0x000005802009c810 */ /* 0x002fea0007f1e0ff */
[----:B--2---:R-:W-:Y:S01]  /*3eb0*/  @!P4 IMAD.X R0, RZ, RZ, R33, P0 ;  /* 0x000000ffff00c224 */ /* 0x004fe200000e0621 */
[----:B---3--:R-:W-:Y:S07]  /*3ec0*/  @!P2 BRA `(.L_x_71) ;  /* 0x00000070009ca947 */ /* 0x008fee0003800000 */
.L_x_152:
[----:B------:R-:W-:Y:S01]  /*3ed0*/  @!P4 R2UR UR8, R0 ;  /* 0x000000000008c2ca */ /* 0x000fe200000e0000 */
[----:B------:R-:W-:Y:S01]  /*3ee0*/  VOTEU.ALL UP1, P4 ;  /* 0x0000000000ff7886 */ /* 0x000fe20002020000 */
[----:B------:R-:W-:Y:S01]  /*3ef0*/  @!P4 R2UR UR9, R9 ;  /* 0x000000000909c2ca */ /* 0x000fe200000e0000 */
[----:B------:R-:W-:Y:S01]  /*3f00*/  @!P4 IMAD.MOV.U32 R0, RZ, RZ, 0x4000 ;  /* 0x00004000ff00c424 */ /* 0x000fe200078e00ff */
[----:B------:R-:W-:Y:S01]  /*3f10*/  UMOV UR10, 0x0 ;  /* 0x00000000000a7882 */ /* 0x000fe20000000000 */
[----:B------:R-:W-:Y:S01]  /*3f20*/  UMOV UR11, 0x10000000 ;  /* 0x10000000000b7882 */ /* 0x000fe20000000000 */
[----:B------:R-:W-:Y:S01]  /*3f30*/  @!UP1 UIADD3 UR32, UPT, UPT, UR7, 0x400, URZ ;  /* 0x0000040007209890 */ /* 0x000fe2000fffe0ff */
[----:B------:R-:W-:Y:S01]  /*3f40*/  @!P4 IADD3 R9, P0, PT, R32, 0x580, RZ ;  /* 0x000005802009c810 */ /* 0x000fe20007f1e0ff */
[----:B------:R-:W-:Y:S05]  /*3f50*/  VOTEU.ALL UP1, P4 ;  /* 0x0000000000ff7886 */ /* 0x000fea0002020000 */
[----:B------:R-:W-:Y:S01]  /*3f60*/  IMAD.U32 R11, RZ, RZ, UR8 ;  /* 0x00000008ff0b7e24 */ /* 0x000fe2000f8e00ff */
[----:B------:R-:W-:Y:S01]  /*3f70*/  UPRMT UR8, UR37, 0x654, UR33 ;  /* 0x0000065425087896 */ /* 0x000fe20008000021 */
[----:B------:R-:W-:Y:S03]  /*3f80*/  IMAD.U32 R10, RZ, RZ, UR9 ;  /* 0x00000009ff0a7e24 */ /* 0x000fe6000f8e00ff */
[----:B------:R-:W-:Y:S02]  /*3f90*/  @!P4 R2UR UR15, R11 ;  /* 0x000000000b0fc2ca */ /* 0x000fe400000e0000 */
[----:B------:R-:W-:Y:S11]  /*3fa0*/  @!P4 R2UR UR14, R10 ;  /* 0x000000000a0ec2ca */ /* 0x000ff600000e0000 */
[----:B------:R-:W-:Y:S02]  /*3fb0*/  @!UPT UIADD3 URZ, UPT, UPT, URZ, URZ, URZ ;  /* 0x000000fffffff290 */ /* 0x000fe4000fffe0ff */
[----:B------:R2:W-:Y:S01]  /*3fc0*/  @!UP1 UTMALDG.3D [UR32], [UR14], desc[UR10] ;  /* 0x00000a200e0095b4 */ /* 0x0005e20008011000 */
[----:B------:R3:W-:Y:S01]  /*3fd0*/  @!P4 SYNCS.ARRIVE.TRANS64.RED.A0TR RZ, [UR7+0x30], R0 ;  /* 0x00003000ffffc9a7 */ /* 0x0007e20008300407 */
[----:B------:R-:W-:Y:S01]  /*3fe0*/  SYNCS.ARRIVE.TRANS64.RED.A1T0 RZ, [UR8], RZ ;  /* 0x000000ffffff79a7 */ /* 0x000fe20008100408 */
[----:B---3--:R-:W-:Y:S01]  /*3ff0*/  @!P4 IMAD.X R0, RZ, RZ, R33, P0 ;  /* 0x000000ffff00c224 */ /* 0x008fe200000e0621 */
[----:B------:R-:W3:Y:S02]  /*4000*/  SYNCS.PHASECHK.TRANS64.TRYWAIT P2, [UR7+0x58], R12 ;  /* 0x0000580cff0075a7 */ /* 0x000ee40008041107 */
[----:B--23--:R-:W-:Y:S05]  /*4010*/  @!P2 BRA `(.L_x_72) ;  /* 0x000000700060a947 */ /* 0x00cfea0003800000 */
.L_x_154:
        /* <DEDUP_REMOVED lines=8> */
[----:B------:R-:W-:Y:S01]  /*40a0*/  @!UP1 UIADD3 UR24, UPT, UPT, UR7, 0x4400, URZ ;  /* 0x0000440007189890 */ /* 0x000fe2000fffe0ff */
[----:B------:R-:W-:Y:S01]  /*40b0*/  VOTEU.ALL UP1, P4 ;  /* 0x0000000000ff7886 */ /* 0x000fe20002020000 */
[----:B------:R-:W-:Y:S01]  /*40c0*/  UMOV UR27, UR35 ;  /* 0x00000023001b7c82 */ /* 0x000fe20008000000 */
[----:B------:R-:W-:Y:S02]  /*40d0*/  UMOV UR28, UR36 ;  /* 0x00000024001c7c82 */ /* 0x000fe40008000000 */
[----:B------:R-:W-:Y:S01]  /*40e0*/  IMAD.U32 R11, RZ, RZ, UR8 ;  /* 0x00000008ff0b7e24 */ /* 0x000fe2000f8e00ff */
[----:B------:R-:W-:Y:S01]  /*40f0*/  UPRMT UR8, UR37, 0x654, UR25 ;  /* 0x0000065425087896 */ /* 0x000fe20008000019 */
[----:B------:R-:W-:Y:S02]  /*4100*/  IMAD.U32 R10, RZ, RZ, UR9 ;  /* 0x00000009ff0a7e24 */ /* 0x000fe4000f8e00ff */
[----:B------:R-:W-:Y:S01]  /*4110*/  @!P4 IMAD.X R20, RZ, RZ, R33, P0 ;  /* 0x000000ffff14c224 */ /* 0x000fe200000e0621 */
[----:B------:R-:W-:Y:S02]  /*4120*/  @!P4 R2UR UR15, R11 ;  /* 0x000000000b0fc2ca */ /* 0x000fe400000e0000 */
[----:B------:R-:W-:Y:S11]  /*4130*/  @!P4 R2UR UR14, R10 ;  /* 0x000000000a0ec2ca */ /* 0x000ff600000e0000 */
[----:B------:R-:W-:Y:S02]  /*4140*/  @!UPT UIADD3 URZ, UPT, UPT, URZ, URZ, URZ ;  /* 0x000000fffffff290 */ /* 0x000fe4000fffe0ff */
[----:B------:R2:W-:Y:S01]  /*4150*/  @!UP1 UTMALDG.3D [UR24], [UR14], desc[UR10] ;  /* 0x00000a180e0095b4 */ /* 0x0005e20008011000 */
[----:B------:R2:W-:Y:S01]  /*4160*/  @!P4 SYNCS.ARRIVE.TRANS64.RED.A0TR RZ, [UR7+0x38], R0 ;  /* 0x00003800ffffc9a7 */ /* 0x0005e20008300407 */
[----:B------:R-:W-:Y:S01]  /*4170*/  SYNCS.ARRIVE.TRANS64.RED.A1T0 RZ, [UR8], RZ ;  /* 0x000000ffffff79a7 */ /* 0x000fe20008100408 */
[----:B------:R-:W3:Y:S02]  /*4180*/  SYNCS.PHASECHK.TRANS64.TRYWAIT P2, [UR7+0x60], R12 ;  /* 0x0000600cff0075a7 */ /* 0x000ee40008041107 */
[----:B--23--:R-:W-:Y:S05]  /*4190*/  @!P2 BRA `(.L_x_73) ;  /* 0x000000700018a947 */ /* 0x00cfea0003800000 */
.L_x_156:
[----:B------:R-:W2:Y:S01]  /*41a0*/  LDC.64 R14, c[0x0][0xb10] ;  /* 0x0002c400ff0e7b82 */ /* 0x000ea20000000a00 */
[----:B------:R-:W-:Y:S01]  /*41b0*/  @!P4 R2UR UR8, R20 ;  /* 0x000000001408c2ca */ /* 0x000fe200000e0000 */
[----:B------:R-:W-:Y:S01]  /*41c0*/  VOTEU.ALL UP1, P4 ;  /* 0x0000000000ff7886 */ /* 0x000fe20002020000 */
[----:B------:R-:W-:Y:S01]  /*41d0*/  @!P4 R2UR UR9, R21 ;  /* 0x000000001509c2ca */ /* 0x000fe200000e0000 */
[----:B------:R-:W-:Y:S01]  /*41e0*/  UMOV UR10, 0x0 ;  /* 0x00000000000a7882 */ /* 0x000fe20000000000 */
[----:B------:R-:W-:Y:S03]  /*41f0*/  UMOV UR11, 0x10000000 ;  /* 0x10000000000b7882 */ /* 0x000fe60000000000 */
[----:B------:R-:W3:Y:S01]  /*4200*/  LDC.64 R10, c[0x0][0xb18] ;  /* 0x0002c600ff0a7b82 */ /* 0x000ee20000000a00 */
[----:B------:R-:W-:Y:S01]  /*4210*/  @!UP1 UIADD3 UR18, UPT, UPT, UR34, 0x80, URZ ;  /* 0x0000008022129890 */ /* 0x000fe2000fffe0ff */
[----:B------:R-:W-:Y:S01]  /*4220*/  @P3 SHF.R.U32.HI R28, RZ, 0x10, R25 ;  /* 0x00000010ff1c3819 */ /* 0x000fe20000011619 */
[----:B------:R-:W-:Y:S01]  /*4230*/  @!UP1 UIADD3 UR16, UPT, UPT, UR7, 0x8400, URZ ;  /* 0x0000840007109890 */ /* 0x000fe2000fffe0ff */
[----:B------:R-:W-:Y:S01]  /*4240*/  VIADD R30, R30, 0x1 ;  /* 0x000000011e1e7836 */ /* 0x000fe20000000000 */
[----:B------:R-:W-:Y:S03]  /*4250*/  VOTEU.ALL UP1, P4 ;  /* 0x0000000000ff7886 */ /* 0x000fe60002020000 */
[----:B------:R-:W5:Y:S01]  /*4260*/  @!P1 LDC R0, c[0x0][0xb20] ;  /* 0x0002c800ff009b82 */ /* 0x000f620000000800 */
[----:B------:R-:W-:Y:S01]  /*4270*/  UMOV UR19, UR35 ;  /* 0x0000002300137c82 */ /* 0x000fe20008000000 */
[----:B------:R-:W-:Y:S01]  /*4280*/  IMAD.U32 R21, RZ, RZ, UR8 ;  /* 0x00000008ff157e24 */ /* 0x000fe2000f8e00ff */
[----:B------:R-:W-:Y:S05]  /*4290*/  UMOV UR20, UR36 ;  /* 0x0000002400147c82 */ /* 0x000fea0008000000 */
[----:B-1----:R-:W1:Y:S01]  /*42a0*/  @!P1 LDC R3, c[0x0][0xb0c] ;  /* 0x0002c300ff039b82 */ /* 0x002e620000000800 */
[----:B------:R-:W-:Y:S01]  /*42b0*/  IMAD.U32 R20, RZ, RZ, UR9 ;  /* 0x00000009ff147e24 */ /* 0x000fe2000f8e00ff */
[----:B------:R-:W-:Y:S01]  /*42c0*/  UPRMT UR8, UR37, 0x654, UR17 ;  /* 0x0000065425087896 */ /* 0x000fe20008000011 */
[----:B------:R-:W-:Y:S03]  /*42d0*/  @!P4 R2UR UR15, R21 ;  /* 0x00000000150fc2ca */ /* 0x000fe600000e0000 */
[----:B------:R-:W-:Y:S01]  /*42e0*/  @!P4 R2UR UR14, R20 ;  /* 0x00000000140ec2ca */ /* 0x000fe200000e0000 */
[----:B------:R-:W-:Y:S11]  /*42f0*/  @!P4 IMAD.MOV.U32 R20, RZ, RZ, 0x4000 ;  /* 0x00004000ff14c424 */ /* 0x000ff600078e00ff */
[----:B------:R-:W-:Y:S01]  /*4300*/  @!UPT UIADD3 URZ, UPT, UPT, URZ, URZ, URZ ;  /* 0x000000fffffff290 */ /* 0x000fe2000fffe0ff */
[----:B------:R1:W-:Y:S01]  /*4310*/  @!UP1 UTMALDG.3D [UR16], [UR14], desc[UR10] ;  /* 0x00000a100e0095b4 */ /* 0x0003e20008011000 */
[----:B------:R1:W-:Y:S02]  /*4320*/  @!P4 SYNCS.ARRIVE.TRANS64.RED.A0TR RZ, [UR7+0x40], R20 ;  /* 0x00004014ffffc9a7 */ /* 0x0003e40008300407 */
[----:B-1----:R-:W-:Y:S01]  /*4330*/  @!P1 ISETP.NE.AND P2, PT, R3, 0x1, PT ;  /* 0x000000010300980c */ /* 0x002fe20003f45270 */
[C---:B--2---:R-:W-:Y:S01]  /*4340*/  @!P1 IMAD.HI.U32 R14, R13.reuse, R14, RZ ;  /* 0x0000000e0d0e9227 */ /* 0x044fe200078e00ff */
[----:B---3--:R-:W-:Y:S03]  /*4350*/  @!P1 ISETP.NE.AND P0, PT, R10, 0x1, PT ;  /* 0x000000010a00980c */ /* 0x008fe60003f05270 */
[C---:B------:R-:W-:Y:S01]  /*4360*/  @!P1 IMAD.HI.U32 R11, R8.reuse, R11, RZ ;  /* 0x0000000b080b9227 */ /* 0x040fe200078e00ff */
[----:B------:R-:W-:Y:S04]  /*4370*/  @!P1 SHF.R.U32.HI R14, RZ, R15, R14 ;  /* 0x0000000fff0e9219 */ /* 0x000fe8000001160e */
[----:B-----5:R-:W-:Y:S01]  /*4380*/  @!P1 SHF.R.U32.HI R9, RZ, R0, R11 ;  /* 0x00000000ff099219 */ /* 0x020fe2000001160b */
[----:B------:R-:W-:Y:S01]  /*4390*/  SYNCS.ARRIVE.TRANS64.RED.A1T0 RZ, [UR8], RZ ;  /* 0x000000ffffff79a7 */ /* 0x000fe20008100408 */
[----:B------:R-:W-:Y:S02]  /*43a0*/  @!P1 SEL R14, R13, R14, !P2 ;  /* 0x0000000e0d0e9207 */ /* 0x000fe40005000000 */
[----:B------:R-:W-:Y:S01]  /*43b0*/  @!P1 SEL R9, R8, R9, !P0 ;  /* 0x0000000908099207 */ /* 0x000fe20004000000 */
[----:B------:R-:W1:Y:S04]  /*43c0*/  SYNCS.PHASECHK.TRANS64.TRYWAIT P5, [UR7+0x68], R12 ;  /* 0x0000680cff0075a7 */ /* 0x000e6800080a1107 */
[----:B------:R-:W-:Y:S02]  /*43d0*/  @!P1 IMAD.IADD R0, R9, 0x1, -R14 ;  /* 0x0000000109009824 */ /* 0x000fe400078e0a0e */
[----:B------:R-:W-:Y:S02]  /*43e0*/  @!P1 IMAD.IADD R9, R14, 0x1, -R9 ;  /* 0x000000010e099824 */ /* 0x000fe400078e0a09 */
[----:B------:R-:W-:Y:S02]  /*43f0*/  @!P1 IMAD R13, R0, R3, R13 ;  /* 0x00000003000d9224 */ /* 0x000fe400078e020d */
[----:B------:R-:W-:Y:S01]  /*4400*/  @!P1 IMAD R8, R9, R10, R8 ;  /* 0x0000000a09089224 */ /* 0x000fe200078e0208 */
[----:B-1----:R-:W-:Y:S06]  /*4410*/  @!P5 BRA `(.L_x_74) ;  /* 0x0000006c0090d947 */ /* 0x002fec0003800000 */
.L_x_158:
[----:B-1----:R-:W-:Y:S01]  /*4420*/  @!P4 IADD3 R3, P0, PT, R32, 0x580, RZ ;  /* 0x000005802003c810 */ /* 0x002fe20007f1e0ff */
[----:B------:R-:W-:Y:S01]  /*4430*/  VOTEU.ALL UP1, P4 ;  /* 0x0000000000ff7886 */ /* 0x000fe20002020000 */
[----:B------:R-:W-:Y:S01]  /*4440*/  UMOV UR18, 0x0 ;  /* 0x0000000000127882 */ /* 0x000fe20000000000 */
[----:B------:R-:W-:Y:S01]  /*4450*/  UMOV UR19, 0x10000000 ;  /* 0x1000000000137882 */ /* 0x000fe20000000000 */
[----:B------:R-:W-:Y:S01]  /*4460*/  @!P4 R2UR UR9, R3 ;  /* 0x000000000309c2ca */ /* 0x000fe200000e0000 */
[----:B------:R-:W-:Y:S01]  /*4470*/  @!P4 IMAD.X R0, RZ, RZ, R33, P0 ;  /* 0x000000ffff00c224 */ /* 0x000fe200000e0621 */
[----:B------:R-:W-:Y:S01]  /*4480*/  @!UP1 UIADD3 UR10, UPT, UPT, UR34, 0xc0, URZ ;  /* 0x000000c0220a9890 */ /* 0x000fe2000fffe0ff */
[----:B------:R-:W-:Y:S01]  /*4490*/  ISETP.NE.AND P0, PT, R30, 0x2, PT ;  /* 0x000000021e00780c */ /* 0x000fe20003f05270 */
[----:B------:R-:W-:Y:S01]  /*44a0*/  UMOV UR11, UR35 ;  /* 0x00000023000b7c82 */ /* 0x000fe20008000000 */
[----:B------:R-:W-:Y:S01]  /*44b0*/  UMOV UR12, UR36 ;  /* 0x00000024000c7c82 */ /* 0x000fe20008000000 */
[----:B------:R-:W-:Y:S01]  /*44c0*/  @!P4 R2UR UR8, R0 ;  /* 0x000000000008c2ca */ /* 0x000fe200000e0000 */
[----:B------:R-:W-:Y:S01]  /*44d0*/  IMAD.IADD R20, R8, 0x1, R154 ;  /* 0x0000000108147824 */ /* 0x000fe200078e029a */
[----:B------:R-:W-:Y:S01]  /*44e0*/  @P3 R2UR UR36, R28 ;  /* 0x000000001c2432ca */ /* 0x000fe200000e0000 */
[----:B------:R-:W-:Y:S01]  /*44f0*/  IMAD.IADD R21, R13, 0x1, R156 ;  /* 0x000000010d157824 */ /* 0x000fe200078e029c */
[----:B------:R-:W-:Y:S02]  /*4500*/  SEL R0, RZ, 0x1, P0 ;  /* 0x00000001ff007807 */ /* 0x000fe40000000000 */
[----:B------:R-:W-:Y:S01]  /*4510*/  LOP3.LUT R31, R31, 0x1, RZ, 0x3c, !PT ;  /* 0x000000011f1f7812 */ /* 0x000fe200078e3cff */
[----:B------:R-:W-:Y:S01]  /*4520*/  IMAD.U32 R10, RZ, RZ, UR9 ;  /* 0x00000009ff0a7e24 */ /* 0x000fe2000f8e00ff */
[----:B------:R-:W-:Y:S01]  /*4530*/  @!UP1 UIADD3 UR9, UPT, UPT, UR7, 0x48, URZ ;  /* 0x0000004807099890 */ /* 0x000fe2000fffe0ff */
[----:B------:R-:W-:Y:S02]  /*4540*/  LOP3.LUT R29, R29, R0, RZ, 0x3c, !PT ;  /* 0x000000001d1d7212 */ /* 0x000fe400078e3cff */
[----:B------:R-:W-:Y:S02]  /*4550*/  SEL R30, R30, RZ, P0 ;  /* 0x000000ff1e1e7207 */ /* 0x000fe40000000000 */
[----:B------:R-:W-:Y:S01]  /*4560*/  IMAD.U32 R11, RZ, RZ, UR8 ;  /* 0x00000008ff0b7e24 */ /* 0x000fe2000f8e00ff */
[----:B------:R-:W-:Y:S01]  /*4570*/  @!P4 R2UR UR14, R10 ;  /* 0x000000000a0ec2ca */ /* 0x000fe200000e0000 */
[----:B------:R-:W-:Y:S01]  /*4580*/  @!UP1 UIADD3 UR8, UPT, UPT, UR7, 0xc400, URZ ;  /* 0x0000c40007089890 */ /* 0x000fe2000fffe0ff */
[----:B------:R-:W-:Y:S02]  /*4590*/  VOTEU.ALL UP1, P4 ;  /* 0x0000000000ff7886 */ /* 0x000fe40002020000 */
[----:B------:R-:W-:Y:S11]  /*45a0*/  @!P4 R2UR UR15, R11 ;  /* 0x000000000b0fc2ca */ /* 0x000ff600000e0000 */
[----:B------:R-:W-:Y:S02]  /*45b0*/  @!UPT UIADD3 URZ, UPT, UPT, URZ, URZ, URZ ;  /* 0x000000fffffff290 */ /* 0x000fe4000fffe0ff */
[----:B------:R2:W-:Y:S01]  /*45c0*/  @!UP1 UTMALDG.3D [UR8], [UR14], desc[UR18] ;  /* 0x000012080e0095b4 */ /* 0x0005e20008011000 */
[----:B------:R2:W-:Y:S01]  /*45d0*/  @!P4 SYNCS.ARRIVE.TRANS64.RED.A0TR RZ, [UR7+0x48], R23 ;  /* 0x00004817ffffc9a7 */ /* 0x0005e20008300407 */
[----:B------:R-:W-:Y:S01]  /*45e0*/  UPLOP3.LUT UP1, UPT, UPT, UPT, UPT, 0x80, 0x8 ;  /* 0x000000000008789c */ /* 0x000fe20003f2f070 */
[----:B------:R-:W-:Y:S01]  /*45f0*/  SYNCS.ARRIVE.TRANS64.RED.A1T0 RZ, [UR13], RZ ;  /* 0x000000ffffff79a7 */ /* 0x000fe2000810040d */
[----:B------:R-:W-:Y:S09]  /*4600*/  @P3 BRA `(.L_x_75) ;  /* 0xfffffff000943947 */ /* 0x000ff2000383ffff */
[----:B------:R-:W-:-:S04]  /*4610*/  SHF.L.U32 R3, R31, 0x1f, RZ ;  /* 0x0000001f1f037819 */ /* 0x000fc800000006ff */
[----:B------:R-:W1:Y:S02]  /*4620*/  SYNCS.PHASECHK.TRANS64.TRYWAIT P0, [UR7+0x50], R3 ;  /* 0x00005003ff0075a7 */ /* 0x000e640008001107 */
[----:B-1----:R-:W-:Y:S05]  /*4630*/  @!P0 BRA `(.L_x_76) ;  /* 0x0000006c00208947 */ /* 0x002fea0003800000 */
.L_x_160:
[----:B------:R-:W3:Y:S02]  /*4640*/  SYNCS.PHASECHK.TRANS64.TRYWAIT P0, [UR7+0x58], R3 ;  /* 0x00005803ff0075a7 */ /* 0x000ee40008001107 */
[----:B---3--:R-:W-:Y:S05]  /*4650*/  @!P0 BRA `(.L_x_77) ;  /* 0x0000006c00308947 */ /* 0x008fea0003800000 */
.L_x_162:
[----:B------:R-:W3:Y:S02]  /*4660*/  SYNCS.PHASECHK.TRANS64.TRYWAIT P0, [UR7+0x60], R3 ;  /* 0x00006003ff0075a7 */ /* 0x000ee40008001107 */
[----:B---3--:R-:W-:Y:S05]  /*4670*/  @!P0 BRA `(.L_x_78) ;  /* 0x0000006c00408947 */ /* 0x008fea0003800000 */
.L_x_164:
[----:B-1----:R-:W-:-:S07]  /*4680*/  MOV R0, UR7 ;  /* 0x0000000700007c02 */ /* 0x002fce0008000f00 */
.L_x_79:
[----:B-1----:R-:W-:-:S04]  /*4690*/  SHF.L.U32 R3, R31, 0x1f, RZ ;  /* 0x0000001f1f037819 */ /* 0x002fc800000006ff */
[----:B------:R1:W3:Y:S03]  /*46a0*/  SYNCS.PHASECHK.TRANS64.TRYWAIT P0, [R0+URZ+0x68], R3 ;  /* 0x00006803000075a7 */ /* 0x0002e600080011ff */
[----:B---3--:R-:W-:Y:S05]  /*46b0*/  @!P0 NANOSLEEP.SYNCS 0x989680 ;  /* 0x009896800000895d */ /* 0x008fea0003900000 */
[----:B------:R-:W3:Y:S02]  /*46c0*/  @!P0 SYNCS.PHASECHK.TRANS64 P0, [R0+URZ+0x68], R3 ;  /* 0x00006803000085a7 */ /* 0x000ee400080010ff */
[----:B--23--:R-:W-:Y:S05]  /*46d0*/  @P0 EXIT ;  /* 0x000000000000094d */ /* 0x00cfea0003800000 */
[----:B------:R-:W-:Y:S05]  /*46e0*/  BRA `(.L_x_79) ;  /* 0xfffffffc00e87947 */ /* 0x000fea000383ffff */
.L_x_64:
[----:B------:R-:W-:-:S06]  /*46f0*/  UISETP.GE.AND UP1, UPT, UR8, 0x4, UPT ;  /* 0x000000040800788c */ /* 0x000fcc000bf26270 */
[----:B------:R-:W-:-:S13]  /*4700*/  PLOP3.LUT P0, PT, PT, PT, UP1, 0x80, 0x8 ;  /* 0x000000000008781c */ /* 0x000fda0003f0f018 */
[----:B------:R-:W-:Y:S05]  /*4710*/  @!P0 EXIT ;  /* 0x000000000000894d */ /* 0x000fea0003800000 */
[----:B------:R-:W-:Y:S01]  /*4720*/  BAR.SYNC.DEFER_BLOCKING 0x6, 0xa0 ;  /* 0x0182800000007b1d */ /* 0x000fe20000010000 */
[C---:B------:R-:W-:Y:S01]  /*4730*/  IMAD.SHL.U32 R3, R170.reuse, 0x40, RZ ;  /* 0x00000040aa037824 */ /* 0x040fe200078e00ff */
[C---:B------:R-:W-:Y:S01]  /*4740*/  LOP3.LUT R161, R170.reuse, 0x1, RZ, 0xc0, !PT ;  /* 0x00000001aaa17812 */ /* 0x040fe200078ec0ff */
[C---:B------:R-:W-:Y:S02]  /*4750*/  IMAD.U32 R79, R170.reuse, 0x10000, RZ ;  /* 0x00010000aa4f7824 */ /* 0x040fe400078e00ff */
[----:B------:R-:W-:Y:S02]  /*4760*/  HFMA2 R167, -RZ, RZ, 0, 5.9604644775390625e-08 ;  /* 0x00000001ffa77431 */ /* 0x000fe400000001ff */
[C---:B------:R-:W-:Y:S01]  /*4770*/  IMAD.SHL.U32 R160, R170.reuse, 0x8, RZ ;  /* 0x00000008aaa07824 */ /* 0x040fe200078e00ff */
[----:B------:R-:W-:Y:S01]  /*4780*/  UMOV UR48, 0x400 ;  /* 0x0000040000307882 */ /* 0x000fe20000000000 */
[----:B------:R-:W1:Y:S01]  /*4790*/  LDC R159, c[0x0][0x370] ;  /* 0x0000dc00ff9f7b82 */ /* 0x000e620000000800 */
[----:B------:R-:W-:Y:S01]  /*47a0*/  ULEA UR48, UR37, UR48, 0x18 ;  /* 0x0000003025307291 */ /* 0x000fe2000f8ec0ff */
[----:B------:R-:W-:Y:S01]  /*47b0*/  ISETP.NE.U32.AND P0, PT, R161, 0x1, PT ;  /* 0x00000001a100780c */ /* 0x000fe20003f05070 */
[----:B------:R-:W-:Y:S01]  /*47c0*/  IMAD.MOV.U32 R169, RZ, RZ, 0x2 ;  /* 0x00000002ffa97424 */ /* 0x000fe200078e00ff */
[----:B------:R-:W-:Y:S01]  /*47d0*/  LOP3.LUT R5, R3, 0x1c0, RZ, 0xc0, !PT ;  /* 0x000001c003057812 */ /* 0x000fe200078ec0ff */
[----:B------:R-:W-:Y:S01]  /*47e0*/  UIADD3 UR4, UPT, UPT, UR48, 0x400, URZ ;  /* 0x0000040030047890 */ /* 0x000fe2000fffe0ff */
[----:B------:R-:W-:Y:S01]  /*47f0*/  LOP3.LUT R79, R79, 0x600000, RZ, 0xc0, !PT ;  /* 0x006000004f4f7812 */ /* 0x000fe200078ec0ff */
[----:B------:R-:W-:Y:S01]  /*4800*/  IMAD.MOV.U32 R168, RZ, RZ, 0x4 ;  /* 0x00000004ffa87424 */ /* 0x000fe200078e00ff */
[----:B------:R-:W2:Y:S01]  /*4810*/  LDC R74, c[0x0][0xb0c] ;  /* 0x0002c300ff4a7b82 */ /* 0x000ea20000000800 */
[----:B------:R-:W-:Y:S01]  /*4820*/  R2P PR, R170, 0x6 ;  /* 0x00000006aa007804 */ /* 0x000fe20000000000 */
[----:B------:R-:W-:Y:S01]  /*4830*/  IMAD.MOV.U32 R76, RZ, RZ, RZ ;  /* 0x000000ffff4c7224 */ /* 0x000fe200078e00ff */
[----:B------:R-:W-:Y:S01]  /*4840*/  LOP3.LUT R160, R5, 0x38, R160, 0xf8, !PT ;  /* 0x0000003805a07812 */ /* 0x000fe200078ef8a0 */
[----:B------:R-:W-:Y:S01]  /*4850*/  IMAD.MOV.U32 R166, RZ, RZ, RZ ;  /* 0x000000ffffa67224 */ /* 0x000fe200078e00ff */
[----:B------:R-:W-:Y:S01]  /*4860*/  P2R R2, PR, RZ, 0x1 ;  /* 0x00000001ff027803 */ /* 0x000fe20000000000 */
[----:B------:R-:W-:Y:S01]  /*4870*/  IMAD.MOV.U32 R173, RZ, RZ, RZ ;  /* 0x000000ffffad7224 */ /* 0x000fe200078e00ff */
[----:B------:R-:W-:Y:S01]  /*4880*/  LOP3.LUT R160, R160, 0x1e00, R3, 0xf8, !PT ;  /* 0x00001e00a0a07812 */ /* 0x000fe200078ef803 */
[----:B------:R-:W4:Y:S01]  /*4890*/  LDC R157, c[0x0][0xb20] ;  /* 0x0002c800ff9d7b82 */ /* 0x000f220000000800 */
[----:B------:R-:W3:Y:S01]  /*48a0*/  LDS R0, [UR48+0x110] ;  /* 0x00011030ff007984 */ /* 0x000ee20008000800 */
[----:B------:R-:W-:Y:S01]  /*48b0*/  LOP3.LUT R170, R170, 0x60, RZ, 0xc0, !PT ;  /* 0x00000060aaaa7812 */ /* 0x000fe200078ec0ff */
[----:B------:R-:W-:Y:S01]  /*48c0*/  IMAD.U32 R163, RZ, RZ, UR4 ;  /* 0x00000004ffa37e24 */ /* 0x000fe2000f8e00ff */
[----:B------:R-:W-:Y:S01]  /*48d0*/  MOV R165, RZ ;  /* 0x000000ff00a57202 */ /* 0x000fe20000000f00 */
[----:B------:R-:W1:Y:S01]  /*48e0*/  LDCU.64 UR52, c[0x0][0x348] ;  /* 0x00006900ff3477ac */ /* 0x000e620008000a00 */
[----:B------:R-:W-:-:S02]  /*48f0*/  SEL R169, R169, 0xfffffffe, !P1 ;  /* 0xfffffffea9a97807 */ /* 0x000fc40004800000 */
[----:B------:R-:W1:Y:S01]  /*4900*/  LDC R73, c[0x0][0xb30] ;  /* 0x0002cc00ff497b82 */ /* 0x000e620000000800 */
[----:B------:R-:W-:Y:S01]  /*4910*/  SEL R168, R168, 0xfffffffc, !P2 ;  /* 0xfffffffca8a87807 */ /* 0x000fe20005000000 */
[----:B------:R-:W1:Y:S01]  /*4920*/  LDCU.64 UR38, c[0x0][0x888] ;  /* 0x00011100ff2677ac */ /* 0x000e620008000a00 */
[----:B------:R-:W1:Y:S05]  /*4930*/  LDCU.64 UR44, c[0x0][0x890] ;  /* 0x00011200ff2c77ac */ /* 0x000e6a0008000a00 */
[----:B------:R-:W1:Y:S01]  /*4940*/  LDC.64 R152, c[0x0][0xb10] ;  /* 0x0002c400ff987b82 */ /* 0x000e620000000a00 */
[----:B------:R-:W-:Y:S01]  /*4950*/  UMOV UR49, URZ ;  /* 0x000000ff00317c82 */ /* 0x000fe20008000000 */
[----:B------:R-:W-:-:S06]  /*4960*/  UMOV UR51, URZ ;  /* 0x000000ff00337c82 */ /* 0x000fcc0008000000 */
[----:B------:R-:W1:Y:S08]  /*4970*/  LDC.64 R70, c[0x0][0xb18] ;  /* 0x0002c600ff467b82 */ /* 0x000e700000000a00 */
[----:B------:R-:W1:Y:S08]  /*4980*/  LDC.64 R68, c[0x0][0xb28] ;  /* 0x0002ca00ff447b82 */ /* 0x000e700000000a00 */
[----:B------:R-:W1:Y:S01]  /*4990*/  LDC.64 R150, c[0x0][0x8b0] ;  /* 0x00022c00ff967b82 */ /* 0x000e620000000a00 */
[----:B---3--:R-:W-:-:S07]  /*49a0*/  IMAD.IADD R79, R0, 0x1, R79 ;  /* 0x00000001004f7824 */ /* 0x008fce00078e024f */
[----:B------:R-:W3:Y:S08]  /*49b0*/  LDC.64 R148, c[0x0][0x8a8] ;  /* 0x00022a00ff947b82 */ /* 0x000ef00000000a00 */
[----:B--2-4-:R-:W1:Y:S02]  /*49c0*/  LDC R158, c[0x0][0x374] ;  /* 0x0000dd00ff9e7b82 */ /* 0x014e640000000800 */
.L_x_123:
[----:B------:R-:W-:Y:S02]  /*49d0*/  LEA R0, R173, UR48, 0x3 ;  /* 0x00000030ad007c11 */ /* 0x000fe4000f8e18ff */
[----:B------:R-:W-:Y:S02]  /*49e0*/  SHF.L.U32 R3, R165, 0x1f, RZ ;  /* 0x0000001fa5037819 */ /* 0x000fe400000006ff */
[----:B-1----:R-:W-:Y:S02]  /*49f0*/  LEA R16, R173, UR48, 0x4 ;  /* 0x00000030ad107c11 */ /* 0x002fe4000f8e20ff */
[----:B------:R-:W2:Y:S02]  /*4a00*/  SYNCS.PHASECHK.TRANS64.TRYWAIT P0, [R0+URZ+0x80], R3 ;  /* 0x00008003000075a7 */ /* 0x000ea400080011ff */
[----:B--2---:R-:W-:Y:S05]  /*4a10*/  @!P0 BRA `(.L_x_80) ;  /* 0x0000006800708947 */ /* 0x004fea0003800000 */
.L_x_165:
[----:B------:R-:W4:Y:S01]  /*4a20*/  LDC.64 R12, c[0x0][0xb10] ;  /* 0x0002c400ff0c7b82 */ /* 0x000f220000000a00 */
[----:B------:R-:W3:Y:S01]  /*4a30*/  LDS.128 R16, [R16+0xf0] ;  /* 0x0000f00010107984 */ /* 0x000ee20000000c00 */
[----:B-1----:R-:W-:Y:S01]  /*4a40*/  ISETP.NE.AND P1, PT, R73, 0x1, PT ;  /* 0x000000014900780c */ /* 0x002fe20003f25270 */
[----:B--2---:R-:W-:Y:S01]  /*4a50*/  VIADD R0, R0, 0x90 ;  /* 0x0000009000007836 */ /* 0x004fe20000000000 */
[----:B------:R-:W-:Y:S04]  /*4a60*/  ISETP.GE.AND P0, PT, R72, 0x1, PT ;  /* 0x000000014800780c */ /* 0x000fe80003f06270 */
[----:B------:R-:W1:Y:S01]  /*4a70*/  LDC.64 R10, c[0x0][0xb18] ;  /* 0x0002c600ff0a7b82 */ /* 0x000e620000000a00 */
[----:B------:R-:W-:Y:S01]  /*4a80*/  PRMT R0, RZ, 0x654, R0 ;  /* 0x00000654ff007816 */ /* 0x000fe20000000000 */
[----:B------:R-:W-:Y:S01]  /*4a90*/  @!PT LDS RZ, [RZ] ;  /* 0x00000000fffff984 */ /* 0x000fe20000000800 */
[----:B------:R-:W-:Y:S01]  /*4aa0*/  @!PT LDS RZ, [RZ] ;  /* 0x00000000fffff984 */ /* 0x000fe20000000800 */
[----:B------:R-:W-:Y:S01]  /*4ab0*/  @!PT LDS RZ, [RZ] ;  /* 0x00000000fffff984 */ /* 0x000fe20000000800 */
[----:B------:R-:W-:Y:S01]  /*4ac0*/  @!PT LDS RZ, [RZ] ;  /* 0x00000000fffff984 */ /* 0x000fe20000000800 */
[----:B------:R2:W-:Y:S06]  /*4ad0*/  MEMBAR.ALL.CTA ;  /* 0x0000000000007992 */ /* 0x0005ec0000008000 */
[----:B--2---:R-:W2:Y:S01]  /*4ae0*/  FENCE.VIEW.ASYNC.S ;  /* 0x00000000000073c6 */ /* 0x004ea20000000000 */
[----:B------:R-:W1:Y:S08]  /*4af0*/  @!P1 LDC R14, c[0x0][0xb20] ;  /* 0x0002c800ff0e9b82 */ /* 0x000e700000000800 */
[----:B------:R-:W1:Y:S01]  /*4b00*/  @!P1 LDC R9, c[0x0][0xb0c] ;  /* 0x0002c300ff099b82 */ /* 0x000e620000000800 */
[----:B--2---:R2:W-:Y:S01]  /*4b10*/  SYNCS.ARRIVE.TRANS64.RED.A1T0 RZ, [R0+URZ], RZ ;  /* 0x000000ff00ff79a7 */ /* 0x0045e200081004ff */
[----:B---3--:R-:W-:Y:S04]  /*4b20*/  LOP3.LUT P4, RZ, R18, 0x1, RZ, 0xc0, !PT ;  /* 0x0000000112ff7812 */ /* 0x008fe8000788c0ff */
[----:B------:R-:W-:Y:S09]  /*4b30*/  P2R R171, PR, RZ, 0x10 ;  /* 0x00000010ffab7803 */ /* 0x000ff20000000000 */
[----:B------:R-:W-:Y:S02]  /*4b40*/  @P4 MOV R77, R16 ;  /* 0x00000010004d4202 */ /* 0x000fe40000000f00 */
[----:B------:R-:W-:Y:S01]  /*4b50*/  @P4 LOP3.LUT R75, R17, 0xffff, RZ, 0xc0, !PT ;  /* 0x0000ffff114b4812 */ /* 0x000fe200078ec0ff */
[----:B--2-4-:R-:W-:Y:S06]  /*4b60*/  @!P0 BRA `(.L_x_81) ;  /* 0x0000000000a48947 */ /* 0x014fec0003800000 */
[----:B------:R-:W-:Y:S01]  /*4b70*/  IMAD.HI.U32 R24, R158, R71, RZ ;  /* 0x000000479e187227 */ /* 0x000fe200078e00ff */
[----:B------:R-:W-:Y:S02]  /*4b80*/  ISETP.NE.AND P0, PT, R70, 0x1, PT ;  /* 0x000000014600780c */ /* 0x000fe40003f05270 */
[----:B------:R-:W-:Y:S01]  /*4b90*/  ISETP.NE.AND P2, PT, R72, 0x1, PT ;  /* 0x000000014800780c */ /* 0x000fe20003f45270 */
[-C--:B------:R-:W-:Y:S01]  /*4ba0*/  IMAD.HI.U32 R22, R159, R152.reuse, RZ ;  /* 0x000000989f167227 */ /* 0x080fe200078e00ff */
[----:B------:R-:W-:Y:S02]  /*4bb0*/  SHF.R.U32.HI R23, RZ, R157, R24 ;  /* 0x0000009dff177219 */ /* 0x000fe40000011618 */
[----:B------:R-:W-:Y:S01]  /*4bc0*/  ISETP.NE.AND P3, PT, R74, 0x1, PT ;  /* 0x000000014a00780c */ /* 0x000fe20003f65270 */
[----:B------:R-:W-:Y:S01]  /*4bd0*/  IMAD.HI.U32 R28, R75, R71, RZ ;  /* 0x000000474b1c7227 */ /* 0x000fe200078e00ff */
[----:B------:R-:W-:Y:S02]  /*4be0*/  SHF.R.U32.HI R22, RZ, R153, R22 ;  /* 0x00000099ff167219 */ /* 0x000fe40000011616 */
[----:B------:R-:W-:Y:S01]  /*4bf0*/  SEL R3, R158, R23, !P0 ;  /* 0x000000179e037207 */ /* 0x000fe20004000000 */
[----:B------:R-:W-:Y:S01]  /*4c00*/  IMAD.HI.U32 R26, R77, R152, RZ ;  /* 0x000000984d1a7227 */ /* 0x000fe200078e00ff */
[----:B------:R-:W-:Y:S03]  /*4c10*/  SEL R7, R159, R22, !P3 ;  /* 0x000000169f077207 */ /* 0x000fe60005800000 */
[-C--:B------:R-:W-:Y:S01]  /*4c20*/  IMAD.HI.U32 R22, R3, R68.reuse, RZ ;  /* 0x0000004403167227 */ /* 0x080fe200078e00ff */
[----:B------:R-:W-:Y:S03]  /*4c30*/  SHF.R.U32.HI R26, RZ, R153, R26 ;  /* 0x00000099ff1a7219 */ /* 0x000fe6000001161a */
[----:B------:R-:W-:Y:S01]  /*4c40*/  IMAD.HI.U32 R24, R7, R68, RZ ;  /* 0x0000004407187227 */ /* 0x000fe200078e00ff */
[----:B------:R-:W-:Y:S02]  /*4c50*/  @P2 SHF.R.U32.HI R3, RZ, R69, R22 ;  /* 0x00000045ff032219 */ /* 0x000fe40000011616 */
[----:B------:R-:W-:Y:S02]  /*4c60*/  SHF.R.U32.HI R22, RZ, R157, R28 ;  /* 0x0000009dff167219 */ /* 0x000fe4000001161c */
[----:B------:R-:W-:Y:S01]  /*4c70*/  @P2 SHF.R.U32.HI R7, RZ, R69, R24 ;  /* 0x00000045ff072219 */ /* 0x000fe20000011618 */
[C---:B------:R-:W-:Y:S01]  /*4c80*/  IMAD R2, R72.reuse, R3, RZ ;  /* 0x0000000348027224 */ /* 0x040fe200078e02ff */
[----:B------:R-:W-:Y:S02]  /*4c90*/  SEL R5, R75, R22, !P0 ;  /* 0x000000164b057207 */ /* 0x000fe40004000000 */
[----:B------:R-:W-:Y:S01]  /*4ca0*/  SEL R3, R77, R26, !P3 ;  /* 0x0000001a4d037207 */ /* 0x000fe20005800000 */
[----:B------:R-:W-:Y:S01]  /*4cb0*/  IMAD R4, R72, R7, RZ ;  /* 0x0000000748047224 */ /* 0x000fe200078e02ff */
[C---:B------:R-:W-:Y:S01]  /*4cc0*/  ISETP.GE.AND P0, PT, R5.reuse, R2, PT ;  /* 0x000000020500720c */ /* 0x040fe20003f06270 */
[----:B------:R-:W-:Y:S03]  /*4cd0*/  IMAD.HI.U32 R6, R5, R68, RZ ;  /* 0x0000004405067227 */ /* 0x000fe600078e00ff */
[----:B------:R-:W-:Y:S01]  /*4ce0*/  ISETP.GE.OR P0, PT, R3, R4, P0 ;  /* 0x000000040300720c */ /* 0x000fe20000706670 */
[----:B------:R-:W-:Y:S01]  /*4cf0*/  IMAD.MOV R4, RZ, RZ, -R3 ;  /* 0x000000ffff047224 */ /* 0x000fe200078e0a03 */
[-C--:B------:R-:W-:Y:S03]  /*4d00*/  SHF.R.U32.HI R6, RZ, R69.reuse, R6 ;  /* 0x00000045ff067219 */ /* 0x080fe60000011606 */
[----:B------:R-:W-:Y:S01]  /*4d10*/  IMAD R77, R74, R4, R77 ;  /* 0x000000044a4d7224 */ /* 0x000fe200078e024d */
[----:B------:R-:W-:Y:S05]  /*4d20*/  SEL R15, R5, R6, !P2 ;  /* 0x00000006050f7207 */ /* 0x000fea0005000000 */
[----:B------:R-:W-:Y:S02]  /*4d30*/  IMAD.MOV R6, RZ, RZ, -R15 ;  /* 0x000000ffff067224 */ /* 0x000fe400078e0a0f */
[C---:B------:R-:W-:Y:S04]  /*4d40*/  @!P0 IMAD.HI.U32 R2, R3.reuse, R68, RZ ;  /* 0x0000004403028227 */ /* 0x040fe800078e00ff */
[----:B------:R-:W-:Y:S01]  /*4d50*/  IMAD R6, R72, R6, R5 ;  /* 0x0000000648067224 */ /* 0x000fe200078e0205 */
[----:B------:R-:W-:Y:S04]  /*4d60*/  @!P0 SHF.R.U32.HI R2, RZ, R69, R2 ;  /* 0x00000045ff028219 */ /* 0x000fe80000011602 */
[----:B------:R-:W-:Y:S02]  /*4d70*/  @!P0 SEL R0, R3, R2, !P2 ;  /* 0x0000000203008207 */ /* 0x000fe40005000000 */
[----:B------:R-:W-:Y:S02]  /*4d80*/  IADD3 R2, PT, PT, -R5, RZ, RZ ;  /* 0x000000ff05027210 */ /* 0x000fe40007ffe1ff */
[----:B------:R-:W-:Y:S01]  /*4d90*/  @!P0 IADD3 R8, PT, PT, R15, -R0, RZ ;  /* 0x800000000f088210 */ /* 0x000fe20007ffe0ff */
[----:B------:R-:W-:Y:S02]  /*4da0*/  @!P0 IMAD R0, R7, R6, R0 ;  /* 0x0000000607008224 */ /* 0x000fe400078e0200 */
[----:B------:R-:W-:Y:S02]  /*4db0*/  IMAD R75, R70, R2, R75 ;  /* 0x00000002464b7224 */ /* 0x000fe400078e024b */
[----:B------:R-:W-:Y:S02]  /*4dc0*/  @!P0 IMAD R5, R8, R72, R3 ;  /* 0x0000004808058224 */ /* 0x000fe400078e0203 */
[----:B------:R-:W-:Y:S04]  /*4dd0*/  @!P0 IMAD.MOV.U32 R3, RZ, RZ, R0 ;  /* 0x000000ffff038224 */ /* 0x000fe800078e0000 */
[----:B------:R-:W-:Y:S02]  /*4de0*/  IMAD R77, R3, R74, R77 ;  /* 0x0000004a034d7224 */ /* 0x000fe400078e024d */
[----:B------:R-:W-:Y:S07]  /*4df0*/  IMAD R75, R5, R70, R75 ;  /* 0x00000046054b7224 */ /* 0x000fee00078e024b */
.L_x_81:
[----:B-1----:R-:W-:Y:S01]  /*4e00*/  @!P1 ISETP.NE.AND P0, PT, R10, 0x1, PT ;  /* 0x000000010a00980c */ /* 0x002fe20003f05270 */
[----:B------:R-:W-:Y:S01]  /*4e10*/  @!P1 IMAD.HI.U32 R3, R75, R11, RZ ;  /* 0x0000000b4b039227 */ /* 0x000fe200078e00ff */
[----:B------:R-:W-:Y:S01]  /*4e20*/  R2UR UR42, R21 ;  /* 0x00000000152a72ca */ /* 0x000fe200000e0000 */
[----:B------:R-:W-:Y:S01]  /*4e30*/  BSSY.RECONVERGENT B6, `(.L_x_82) ;  /* 0x0000031000067945 */ /* 0x000fe20003800200 */
[----:B------:R-:W-:Y:S01]  /*4e40*/  R2UR UR41, R20 ;  /* 0x00000000142972ca */ /* 0x000fe200000e0000 */
[----:B------:R-:W-:Y:S01]  /*4e50*/  @!P1 IMAD.HI.U32 R0, R77, R12, RZ ;  /* 0x0000000c4d009227 */ /* 0x000fe200078e00ff */
[----:B------:R-:W-:Y:S02]  /*4e60*/  @!P1 SHF.R.U32.HI R2, RZ, R14, R3 ;  /* 0x0000000eff029219 */ /* 0x000fe40000011603 */
[----:B------:R-:W-:Y:S01]  /*4e70*/  @!P1 ISETP.NE.AND P2, PT, R9, 0x1, PT ;  /* 0x000000010900980c */ /* 0x000fe20003f45270 */
[----:B------:R-:W-:Y:S01]  /*4e80*/  VIADD R173, R173, 0x1 ;  /* 0x00000001adad7836 */ /* 0x000fe20000000000 */
[----:B------:R-:W-:Y:S02]  /*4e90*/  @!P1 SEL R2, R75, R2, !P0 ;  /* 0x000000024b029207 */ /* 0x000fe40004000000 */
[----:B------:R-:W-:Y:S02]  /*4ea0*/  @!P1 SHF.R.U32.HI R0, RZ, R13, R0 ;  /* 0x0000000dff009219 */ /* 0x000fe40000011600 */
[----:B------:R-:W-:Y:S01]  /*4eb0*/  LOP3.LUT P0, RZ, R163, 0x3f0, RZ, 0xc0, !PT ;  /* 0x000003f0a3ff7812 */ /* 0x000fe2000780c0ff */
[----:B------:R-:W-:Y:S01]  /*4ec0*/  USHF.L.U32 UR42, UR42, 0x7, URZ ;  /* 0x000000072a2a7899 */ /* 0x000fe200080006ff */
[----:B------:R-:W-:Y:S01]  /*4ed0*/  @!P1 SEL R3, R77, R0, !P2 ;  /* 0x000000004d039207 */ /* 0x000fe20005000000 */
[----:B------:R-:W-:Y:S01]  /*4ee0*/  USHF.L.U32 UR41, UR41, 0x8, URZ ;  /* 0x0000000829297899 */ /* 0x000fe200080006ff */
[----:B------:R-:W-:Y:S03]  /*4ef0*/  @P4 SHF.R.U32.HI R164, RZ, 0x10, R17 ;  /* 0x00000010ffa44819 */ /* 0x000fe60000011611 */
[----:B------:R-:W-:Y:S02]  /*4f00*/  @!P1 IMAD.IADD R0, R2, 0x1, -R3 ;  /* 0x0000000102009824 */ /* 0x000fe400078e0a03 */
[----:B------:R-:W-:Y:S02]  /*4f10*/  @!P1 IMAD.IADD R2, R3, 0x1, -R2 ;  /* 0x0000000103029824 */ /* 0x000fe400078e0a02 */
[----:B------:R-:W-:Y:S02]  /*4f20*/  @!P1 IMAD R77, R0, R9, R77 ;  /* 0x00000009004d9224 */ /* 0x000fe400078e024d */
[----:B------:R-:W-:Y:S01]  /*4f30*/  @!P1 IMAD R75, R2, R10, R75 ;  /* 0x0000000a024b9224 */ /* 0x000fe200078e024b */
[----:B------:R-:W-:Y:S06]  /*4f40*/  @!P0 BRA `(.L_x_83) ;  /* 0x00000000007c8947 */ /* 0x000fec0003800000 */
[----:B------:R-:W1:Y:S01]  /*4f50*/  LDCU.64 UR8, c[0x4][0x80] ;  /* 0x01001000ff0877ac */ /* 0x000e620008000a00 */
[----:B------:R-:W-:Y:S01]  /*4f60*/  MOV R2, 0x0 ;  /* 0x0000000000027802 */ /* 0x000fe20000000f00 */
[----:B------:R-:W-:Y:S02]  /*4f70*/  HFMA2 R12, -RZ, RZ, 0, 5.9604644775390625e-08 ;  /* 0x00000001ff0c7431 */ /* 0x000fe400000001ff */
[----:B------:R-:W-:Y:S01]  /*4f80*/  IMAD.MOV.U32 R8, RZ, RZ, 0x70 ;  /* 0x00000070ff087424 */ /* 0x000fe200078e00ff */
[----:B------:R2:W3:Y:S01]  /*4f90*/  LDC.64 R14, c[0x4][R2] ;  /* 0x01000000020e7b82 */ /* 0x0004e20000000a00 */
[----:B------:R-:W4:Y:S01]  /*4fa0*/  LDCU.64 UR6, c[0x4][0x88] ;  /* 0x01001100ff0677ac */ /* 0x000f220008000a00 */
[----:B------:R-:W-:Y:S01]  /*4fb0*/  IMAD.MOV.U32 R13, RZ, RZ, RZ ;  /* 0x000000ffff0d7224 */ /* 0x000fe200078e00ff */
[----:B------:R-:W2:Y:S01]  /*4fc0*/  LDCU.64 UR4, c[0x4][0x8] ;  /* 0x01000100ff0477ac */ /* 0x000ea20008000a00 */
[----:B-1----:R-:W-:Y:S01]  /*4fd0*/  MOV R5, UR9 ;  /* 0x0000000900057c02 */ /* 0x002fe20008000f00 */
[----:B------:R-:W-:Y:S01]  /*4fe0*/  IMAD.U32 R4, RZ, RZ, UR8 ;  /* 0x00000008ff047e24 */ /* 0x000fe2000f8e00ff */
[----:B----4-:R-:W-:Y:S01]  /*4ff0*/  MOV R7, UR7 ;  /* 0x0000000700077c02 */ /* 0x010fe20008000f00 */
[----:B------:R-:W-:Y:S01]  /*5000*/  IMAD.U32 R6, RZ, RZ, UR6 ;  /* 0x00000006ff067e24 */ /* 0x000fe2000f8e00ff */
[----:B--2---:R-:W-:Y:S01]  /*5010*/  MOV R11, UR5 ;  /* 0x00000005000b7c02 */ /* 0x004fe20008000f00 */
[----:B------:R-:W-:Y:S02]  /*5020*/  IMAD.U32 R10, RZ, RZ, UR4 ;  /* 0x00000004ff0a7e24 */ /* 0x000fe4000f8e00ff */
[----:B------:R-:W-:Y:S07]  /*5030*/  LEPC R20, `(.L_x_84) ;  /* 0x000000001014794e */ /* 0x000fee0000000000 */
[----:B---3-5:R-:W-:Y:S05]  /*5040*/  CALL.ABS.NOINC R14 ;  /* 0x000000000e007343 */ /* 0x028fea0003c00000 */
.L_x_84:
[----:B------:R-:W1:Y:S01]  /*5050*/  LDCU.64 UR8, c[0x4][0x80] ;  /* 0x01001000ff0877ac */ /* 0x000e620008000a00 */
[----:B------:R-:W2:Y:S01]  /*5060*/  LDC.64 R2, c[0x4][R2] ;  /* 0x0100000002027b82 */ /* 0x000ea20000000a00 */
[----:B------:R-:W-:Y:S02]  /*5070*/  HFMA2 R12, -RZ, RZ, 0, 5.9604644775390625e-08 ;  /* 0x00000001ff0c7431 */ /* 0x000fe400000001ff */
[----:B------:R-:W-:Y:S02]  /*5080*/  IMAD.MOV.U32 R8, RZ, RZ, 0x70 ;  /* 0x00000070ff087424 */ /* 0x000fe400078e00ff */
[----:B------:R-:W-:Y:S01]  /*5090*/  IMAD.MOV.U32 R13, RZ, RZ, RZ ;  /* 0x000000ffff0d7224 */ /* 0x000fe200078e00ff */
[----:B------:R-:W3:Y:S01]  /*50a0*/  LDCU.64 UR6, c[0x4][0x88] ;  /* 0x01001100ff0677ac */ /* 0x000ee20008000a00 */
[----:B------:R-:W4:Y:S01]  /*50b0*/  LDCU.64 UR4, c[0x4][0x8] ;  /* 0x01000100ff0477ac */ /* 0x000f220008000a00 */
[----:B-1----:R-:W-:Y:S02]  /*50c0*/  MOV R4, UR8 ;  /* 0x0000000800047c02 */ /* 0x002fe40008000f00 */
[----:B------:R-:W-:Y:S02]  /*50d0*/  MOV R5, UR9 ;  /* 0x0000000900057c02 */ /* 0x000fe40008000f00 */
[----:B---3--:R-:W-:Y:S01]  /*50e0*/  MOV R7, UR7 ;  /* 0x0000000700077c02 */ /* 0x008fe20008000f00 */
[----:B------:R-:W-:Y:S01]  /*50f0*/  IMAD.U32 R6, RZ, RZ, UR6 ;  /* 0x00000006ff067e24 */ /* 0x000fe2000f8e00ff */
[----:B----4-:R-:W-:Y:S01]  /*5100*/  MOV R11, UR5 ;  /* 0x00000005000b7c02 */ /* 0x010fe20008000f00 */
[----:B------:R-:W-:Y:S02]  /*5110*/  IMAD.U32 R10, RZ, RZ, UR4 ;  /* 0x00000004ff0a7e24 */ /* 0x000fe4000f8e00ff */
[----:B------:R-:W-:Y:S07]  /*5120*/  LEPC R20, `(.L_x_83) ;  /* 0x000000001014794e */ /* 0x000fee0000000000 */
[----:B--2---:R-:W-:Y:S05]  /*5130*/  CALL.ABS.NOINC R2 ;  /* 0x0000000002007343 */ /* 0x004fea0003c00000 */
.L_x_83:
[----:B------:R-:W-:Y:S05]  /*5140*/  BSYNC.RECONVERGENT B6 ;  /* 0x0000000000067941 */ /* 0x000fea0003800200 */
.L_x_82:
[----:B------:R-:W-:Y:S01]  /*5150*/  ISETP.NE.U32.AND P4, PT, R150, RZ, PT ;  /* 0x000000ff9600720c */ /* 0x000fe20003f85070 */
[----:B------:R-:W-:Y:S01]  /*5160*/  UISETP.NE.AND UP2, UPT, UR50, URZ, UPT ;  /* 0x000000ff3200728c */ /* 0x000fe2000bf45270 */
[----:B------:R-:W-:Y:S01]  /*5170*/  ISETP.NE.U32.AND P2, PT, RZ, UR38, PT ;  /* 0x00000026ff007c0c */ /* 0x000fe2000bf45070 */
[----:B------:R-:W-:Y:S01]  /*5180*/  UISETP.NE.U32.AND UP1, UPT, UR44, URZ, UPT ;  /* 0x000000ff2c00728c */ /* 0x000fe2000bf25070 */
[----:B------:R-:W-:Y:S01]  /*5190*/  ISETP.NE.AND.EX P4, PT, R151, RZ, PT, P4 ;  /* 0x000000ff9700720c */ /* 0x000fe20003f85340 */
[----:B------:R-:W-:Y:S01]  /*51a0*/  UPLOP3.LUT UP0, UPT, UPT, UPT, UPT, 0x40, 0x4 ;  /* 0x000000000004789c */ /* 0x000fe20003f0e870 */
[----:B------:R-:W-:Y:S01]  /*51b0*/  ISETP.NE.AND.EX P2, PT, RZ, UR39, PT, P2 ;  /* 0x00000027ff007c0c */ /* 0x000fe2000bf45320 */
[----:B------:R-:W-:Y:S01]  /*51c0*/  UISETP.NE.AND.EX UP1, UPT, UR45, URZ, UPT, UP1 ;  /* 0x000000ff2d00728c */ /* 0x000fe2000bf25310 */
[----:B------:R-:W-:Y:S04]  /*51d0*/  PLOP3.LUT P1, PT, PT, PT, UP2, 0x80, 0x8 ;  /* 0x000000000008781c */ /* 0x000fe80003f2f028 */
[----:B------:R-:W-:Y:S06]  /*51e0*/  @UP2 UPLOP3.LUT UP0, UPT, UPT, UPT, UP1, 0x80, 0x8 ;  /* 0x000000000008289c */ /* 0x000fec0003f0f010 */
[----:B------:R-:W-:Y:S01]  /*51f0*/  PLOP3.LUT P0, PT, PT, PT, UP0, 0x80, 0x8 ;  /* 0x000000000008781c */ /* 0x000fe20003f0f008 */
[----:B------:R-:W-:Y:S01]  /*5200*/  @!UPT UIADD3 URZ, UPT, UPT, URZ, URZ, URZ ;  /* 0x000000fffffff290 */ /* 0x000fe2000fffe0ff */
[----:B------:R-:W-:Y:S11]  /*5210*/  BRA.U !UP1, `(.L_x_85) ;  /* 0x0000000109387547 */ /* 0x000ff6000b800000 */
[----:B------:R-:W-:Y:S01]  /*5220*/  UISETP.NE.U32.AND UP0, UPT, UR38, URZ, UPT ;  /* 0x000000ff2600728c */ /* 0x000fe2000bf05070 */
[----:B------:R-:W-:Y:S02]  /*5230*/  HFMA2 R0, -RZ, RZ, 0, 5.9604644775390625e-08 ;  /* 0x00000001ff007431 */ /* 0x000fe400000001ff */
[----:B------:R-:W-:Y:S01]  /*5240*/  IMAD.MOV.U32 R155, RZ, RZ, 0x1 ;  /* 0x00000001ff9b7424 */ /* 0x000fe200078e00ff */
[----:B------:R-:W-:Y:S06]  /*5250*/  UISETP.NE.AND.EX UP0, UPT, UR39, URZ, UPT, UP0 ;  /* 0x000000ff2700728c */ /* 0x000fec000bf05300 */
[----:B------:R-:W-:Y:S05]  /*5260*/  PLOP3.LUT P3, PT, PT, PT, UP0, 0x80, 0x8 ;  /* 0x000000000008781c */ /* 0x000fea0003f6f008 */
[----:B------:R-:W1:Y:S01]  /*5270*/  @UP0 LDCU.64 UR6, c[0x0][0x888] ;  /* 0x00011100ff0607ac */ /* 0x000e620008000a00 */
[----:B------:R-:W-:Y:S07]  /*5280*/  @UP0 UIMAD UR4, UR36, UR44, URZ ;  /* 0x0000002c240402a4 */ /* 0x000fee000f8e02ff */
[----:B------:R-:W-:Y:S01]  /*5290*/  @!P3 PRMT R155, R0, 0x7610, R155 ;  /* 0x00007610009bb816 */ /* 0x000fe2000000009b */
[----:B-1----:R-:W-:Y:S03]  /*52a0*/  @UP0 UIMAD.WIDE UR6, UR4, 0x4, UR6 ;  /* 0x00000004040608a5 */ /* 0x002fe6000f8e0206 */
[----:B------:R-:W1:Y:S03]  /*52b0*/  @!UP0 LDCU UR4, c[0x0][0x880] ;  /* 0x00011000ff0487ac */ /* 0x000e660008000800 */
[----:B------:R-:W-:Y:S01]  /*52c0*/  IMAD.U32 R2, RZ, RZ, UR6 ;  /* 0x00000006ff027e24 */ /* 0x000fe2000f8e00ff */
[----:B------:R-:W-:Y:S05]  /*52d0*/  MOV R3, UR7 ;  /* 0x0000000700037c02 */ /* 0x000fea0008000f00 */
[----:B-----5:R2:W5:Y:S02]  /*52e0*/  @P3 LDG.E R81, desc[UR46][R2.64] ;  /* 0x0000002e02513981 */ /* 0x020564000c1e1900 */
[----:B-12---:R-:W-:Y:S02]  /*52f0*/  @!P3 IMAD.U32 R81, RZ, RZ, UR4 ;  /* 0x00000004ff51be24 */ /* 0x006fe4000f8e00ff */
.L_x_85:
[----:B------:R-:W-:Y:S05]  /*5300*/  @!P4 BRA `(.L_x_86) ;  /* 0x000000000020c947 */ /* 0x000fea0003800000 */
[----:B------:R-:W-:Y:S04]  /*5310*/  ISETP.NE.U32.AND P3, PT, R148, RZ, PT ;  /* 0x000000ff9400720c */ /* 0x000fe80003f65070 */
[----:B------:R-:W-:Y:S11]  /*5320*/  ISETP.NE.AND.EX P3, PT, R149, RZ, PT, P3 ;  /* 0x000000ff9500720c */ /* 0x000ff60003f65330 */
[----:B------:R-:W-:Y:S02]  /*5330*/  @!UPT UIADD3 URZ, UPT, UPT, URZ, URZ, URZ ;  /* 0x000000fffffff290 */ /* 0x000fe4000fffe0ff */
[----:B------:R-:W1:Y:S01]  /*5340*/  @P3 LDC.64 R2, c[0x0][0x8a8] ;  /* 0x00022a00ff023b82 */ /* 0x000e620000000a00 */
[----:B------:R-:W-:Y:S04]  /*5350*/  @P3 IMAD R0, R150, UR36, RZ ;  /* 0x0000002496003c24 */ /* 0x000fe8000f8e02ff */
[----:B-1----:R-:W-:Y:S05]  /*5360*/  @P3 IMAD.WIDE R2, R0, 0x4, R2 ;  /* 0x0000000400023825 */ /* 0x002fea00078e0202 */
[----:B-----5:R1:W5:Y:S02]  /*5370*/  @P3 LDG.E R78, desc[UR46][R2.64] ;  /* 0x0000002e024e3981 */ /* 0x020364000c1e1900 */
[----:B-1----:R-:W2:Y:S02]  /*5380*/  @!P3 LDC R78, c[0x0][0x8a0] ;  /* 0x00022800ff4ebb82 */ /* 0x002ea40000000800 */
.L_x_86:
[----:B-----5:R-:W-:Y:S01]  /*5390*/  FSETP.NEU.AND P3, PT, R81, RZ, PT ;  /* 0x000000ff5100720b */ /* 0x020fe20003f6d000 */
[----:B------:R-:W-:Y:S01]  /*53a0*/  IMAD.SHL.U32 R178, R160, 0x2, RZ ;  /* 0x00000002a0b27824 */ /* 0x000fe200078e00ff */
[----:B------:R-:W-:Y:S01]  /*53b0*/  SEL R3, RZ, 0xffffffff, P2 ;  /* 0xffffffffff037807 */ /* 0x000fe20001000000 */
[----:B------:R-:W-:Y:S01]  /*53c0*/  IMAD.SHL.U32 R100, R168, 0x10, RZ ;  /* 0x00000010a8647824 */ /* 0x000fe200078e00ff */
[----:B------:R-:W-:Y:S01]  /*53d0*/  @P1 LOP3.LUT P2, RZ, R155, 0xff, RZ, 0xc0, !PT ;  /* 0x000000ff9bff1812 */ /* 0x000fe2000784c0ff */
[----:B------:R-:W-:Y:S01]  /*53e0*/  VIADD R179, R178, UR48 ;  /* 0x00000030b2b37c36 */ /* 0x000fe20008000000 */
[----:B------:R-:W-:Y:S01]  /*53f0*/  @P1 SEL R2, RZ, 0xffffffff, P3 ;  /* 0xffffffffff021807 */ /* 0x000fe20001800000 */
[----:B------:R-:W-:Y:S01]  /*5400*/  IMAD.SHL.U32 R102, R169, 0x10, RZ ;  /* 0x00000010a9667824 */ /* 0x000fe200078e00ff */
[----:B------:R-:W-:Y:S01]  /*5410*/  LOP3.LUT R167, R167, 0x1, RZ, 0x3c, !PT ;  /* 0x00000001a7a77812 */ /* 0x000fe200078e3cff */
[----:B------:R-:W-:Y:S01]  /*5420*/  IMAD.IADD R175, R179, 0x1, R100 ;  /* 0x00000001b3af7824 */ /* 0x000fe200078e0264 */
[----:B------:R-:W-:Y:S01]  /*5430*/  @P0 SEL R2, R3, R2, !P2 ;  /* 0x0000000203020207 */ /* 0x000fe20005000000 */
[----:B------:R-:W-:Y:S01]  /*5440*/  BSSY B1, `(.L_x_87) ;  /* 0x000004f000017945 */ /* 0x000fe20003800000 */
[----:B------:R-:W-:Y:S01]  /*5450*/  LEA R87, R76, UR48, 0x3 ;  /* 0x000000304c577c11 */ /* 0x000fe2000f8e18ff */
[----:B------:R-:W-:Y:S01]  /*5460*/  IMAD.MOV.U32 R103, RZ, RZ, 0x1 ;  /* 0x00000001ff677424 */ /* 0x000fe200078e00ff */
[----:B------:R-:W-:Y:S01]  /*5470*/  @P1 LOP3.LUT R2, R2, 0x1, RZ, 0xc0, !PT ;  /* 0x0000000102021812 */ /* 0x000fe200078ec0ff */
[----:B------:R-:W-:Y:S01]  /*5480*/  IMAD R80, R76, 0x100, R79 ;  /* 0x000001004c507824 */ /* 0x000fe200078e024f */
[----:B------:R-:W-:Y:S01]  /*5490*/  SHF.L.U32 R0, R166, 0x1f, RZ ;  /* 0x0000001fa6007819 */ /* 0x000fe200000006ff */
[----:B------:R-:W-:Y:S01]  /*54a0*/  IMAD.MOV.U32 R101, RZ, RZ, RZ ;  /* 0x000000ffff657224 */ /* 0x000fe200078e00ff */
[----:B------:R-:W-:Y:S02]  /*54b0*/  ISETP.NE.U32.OR P5, PT, R2, 0x1, !P1 ;  /* 0x000000010200780c */ /* 0x000fe40004fa5470 */
[----:B------:R-:W-:Y:S02]  /*54c0*/  CS2R R146, SRZ ;  /* 0x0000000000927805 */ /* 0x000fe4000001ff00 */
[----:B------:R-:W-:Y:S02]  /*54d0*/  PLOP3.LUT P2, PT, PT, PT, UP1, 0x80, 0x8 ;  /* 0x000000000008781c */ /* 0x000fe40003f4f018 */
[----:B------:R-:W-:Y:S02]  /*54e0*/  CS2R R144, SRZ ;  /* 0x0000000000907805 */ /* 0x000fe4000001ff00 */
[----:B------:R-:W-:Y:S02]  /*54f0*/  SEL R2, RZ, 0xffffffff, P3 ;  /* 0xffffffffff027807 */ /* 0x000fe40001800000 */
[----:B------:R-:W-:Y:S02]  /*5500*/  CS2R R138, SRZ ;  /* 0x00000000008a7805 */ /* 0x000fe4000001ff00 */
[----:B------:R-:W-:Y:S02]  /*5510*/  LOP3.LUT P3, R172, R155, 0xff, RZ, 0xc0, !PT ;  /* 0x000000ff9bac7812 */ /* 0x000fe4000786c0ff */
[----:B------:R-:W-:Y:S02]  /*5520*/  CS2R R136, SRZ ;  /* 0x0000000000887805 */ /* 0x000fe4000001ff00 */
[----:B------:R-:W-:Y:S02]  /*5530*/  P2R R176, PR, RZ, 0x20 ;  /* 0x00000020ffb07803 */ /* 0x000fe40000000000 */
[----:B------:R-:W-:Y:S02]  /*5540*/  CS2R R130, SRZ ;  /* 0x0000000000827805 */ /* 0x000fe4000001ff00 */
[----:B------:R-:W-:Y:S02]  /*5550*/  CS2R R128, SRZ ;  /* 0x0000000000807805 */ /* 0x000fe4000001ff00 */
[----:B------:R-:W-:Y:S02]  /*5560*/  CS2R R122, SRZ ;  /* 0x00000000007a7805 */ /* 0x000fe4000001ff00 */
[----:B------:R-:W-:Y:S02]  /*5570*/  CS2R R120, SRZ ;  /* 0x0000000000787805 */ /* 0x000fe4000001ff00 */
[----:B------:R-:W-:Y:S02]  /*5580*/  @P5 SHF.L.U32 R4, R167, 0x1f, RZ ;  /* 0x0000001fa7045819 */ /* 0x000fe400000006ff */
[----:B------:R-:W-:Y:S02]  /*5590*/  CS2R R114, SRZ ;  /* 0x0000000000727805 */ /* 0x000fe4000001ff00 */
[----:B------:R-:W-:Y:S02]  /*55a0*/  @P2 SEL R2, R3, R2, !P3 ;  /* 0x0000000203022207 */ /* 0x000fe40005800000 */
[----:B------:R-:W-:Y:S01]  /*55b0*/  CS2R R112, SRZ ;  /* 0x0000000000707805 */ /* 0x000fe2000001ff00 */
[----:B------:R-:W1:Y:S01]  /*55c0*/  @P5 SYNCS.PHASECHK.TRANS64.TRYWAIT P1, [UR48+0x30], R4 ;  /* 0x00003004ff0055a7 */ /* 0x000e620008021130 */
[----:B------:R-:W-:Y:S02]  /*55d0*/  CS2R R106, SRZ ;  /* 0x00000000006a7805 */ /* 0x000fe4000001ff00 */
[----:B------:R-:W-:Y:S02]  /*55e0*/  LOP3.LUT R2, R2, 0x1, RZ, 0xc0, !PT ;  /* 0x0000000102027812 */ /* 0x000fe400078ec0ff */
[----:B------:R-:W-:Y:S02]  /*55f0*/  CS2R R104, SRZ ;  /* 0x0000000000687805 */ /* 0x000fe4000001ff00 */
[----:B------:R-:W-:Y:S02]  /*5600*/  CS2R R98, SRZ ;  /* 0x0000000000627805 */ /* 0x000fe4000001ff00 */
[----:B------:R-:W-:Y:S02]  /*5610*/  CS2R R96, SRZ ;  /* 0x0000000000607805 */ /* 0x000fe4000001ff00 */
[----:B------:R-:W-:Y:S02]  /*5620*/  ISETP.NE.U32.AND P4, PT, R2, 0x1, PT ;  /* 0x000000010200780c */ /* 0x000fe40003f85070 */
[----:B------:R-:W-:Y:S02]  /*5630*/  CS2R R90, SRZ ;  /* 0x00000000005a7805 */ /* 0x000fe4000001ff00 */
[----:B------:R-:W-:Y:S01]  /*5640*/  CS2R R88, SRZ ;  /* 0x0000000000587805 */ /* 0x000fe2000001ff00 */
[----:B------:R-:W-:Y:S01]  /*5650*/  IMAD.IADD R177, R179, 0x1, R102 ;  /* 0x00000001b3b17824 */ /* 0x000fe200078e0266 */
[----:B------:R-:W-:Y:S01]  /*5660*/  P2R R108, PR, RZ, 0x10 ;  /* 0x00000010ff6c7803 */ /* 0x000fe20000000000 */
[----:B------:R-:W-:Y:S01]  /*5670*/  IMAD.IADD R174, R102, 0x1, R175 ;  /* 0x0000000166ae7824 */ /* 0x000fe200078e02af */
[----:B------:R3:W4:Y:S01]  /*5680*/  SYNCS.PHASECHK.TRANS64.TRYWAIT P0, [R87+URZ+0xa0], R0 ;  /* 0x0000a000570075a7 */ /* 0x00072200080011ff */
[----:B-1----:R-:W-:Y:S01]  /*5690*/  @P5 SEL R103, RZ, 0x1, !P1 ;  /* 0x00000001ff675807 */ /* 0x002fe20004800000 */
[----:B---3--:R-:W-:Y:S06]  /*56a0*/  @!P5 BRA `(.L_x_88) ;  /* 0x0000000000a0d947 */ /* 0x008fec0003800000 */
[----:B------:R-:W-:Y:S01]  /*56b0*/  @P4 IMAD.MOV.U32 R2, RZ, RZ, -0x10 ;  /* 0xfffffff0ff024424 */ /* 0x000fe200078e00ff */
[----:B------:R-:W-:Y:S01]  /*56c0*/  ISETP.NE.AND P1, PT, R103, RZ, PT ;  /* 0x000000ff6700720c */ /* 0x000fe20003f25270 */
[----:B------:R-:W-:Y:S01]  /*56d0*/  BSSY B0, `(.L_x_89) ;  /* 0x0000010000007945 */ /* 0x000fe20003800000 */
[----:B------:R-:W-:Y:S02]  /*56e0*/  ISETP.NE.U32.AND P5, PT, R161, 0x1, PT ;  /* 0x00000001a100780c */ /* 0x000fe40003fa5070 */
[----:B------:R-:W-:Y:S02]  /*56f0*/  CS2R R98, SRZ ;  /* 0x0000000000627805 */ /* 0x000fe4000001ff00 */
[----:B------:R-:W-:Y:S02]  /*5700*/  CS2R R96, SRZ ;  /* 0x0000000000607805 */ /* 0x000fe4000001ff00 */
[----:B------:R-:W-:Y:S02]  /*5710*/  CS2R R114, SRZ ;  /* 0x0000000000727805 */ /* 0x000fe4000001ff00 */
[----:B------:R-:W-:Y:S02]  /*5720*/  @P4 SEL R2, R2, 0x10, !P5 ;  /* 0x0000001002024807 */ /* 0x000fe40006800000 */
[----:B------:R-:W-:Y:S02]  /*5730*/  CS2R R112, SRZ ;  /* 0x0000000000707805 */ /* 0x000fe4000001ff00 */
[----:B------:R-:W-:Y:S02]  /*5740*/  CS2R R130, SRZ ;  /* 0x0000000000827805 */ /* 0x000fe4000001ff00 */
[----:B------:R-:W-:Y:S01]  /*5750*/  CS2R R128, SRZ ;  /* 0x0000000000807805 */ /* 0x000fe2000001ff00 */
[----:B------:R-:W-:Y:S02]  /*5760*/  @P4 IMAD.IADD R7, R179, 0x1, R2 ;  /* 0x00000001b3074824 */ /* 0x000fe400078e0202 */
[C---:B------:R-:W-:Y:S02]  /*5770*/  @P4 IMAD.IADD R6, R2.reuse, 0x1, R177 ;  /* 0x0000000102064824 */ /* 0x040fe400078e02b1 */
[----:B------:R-:W-:Y:S01]  /*5780*/  @P4 IMAD.IADD R5, R2, 0x1, R175 ;  /* 0x0000000102054824 */ /* 0x000fe200078e02af */
[----:B------:R-:W-:Y:S06]  /*5790*/  @P1 BRA `(.L_x_90) ;  /* 0x00000000000c1947 */ /* 0x000fec0003800000 */
[----:B------:R-:W-:Y:S04]  /*57a0*/  SHF.L.U32 R4, R167, 0x1f, RZ ;  /* 0x0000001fa7047819 */ /* 0x000fe800000006ff */
[----:B------:R-:W1:Y:S02]  /*57b0*/  SYNCS.PHASECHK.TRANS64.TRYWAIT P1, [UR48+0x30], R4 ;  /* 0x00003004ff0075a7 */ /* 0x000e640008021130 */
[----:B-1----:R-:W-:Y:S05]  /*57c0*/  @!P1 BRA `(.L_x_91) ;  /* 0x0000005c00189947 */ /* 0x002fea0003800000 */
.L_x_90:
[----:B------:R-:W-:Y:S05]  /*57d0*/  BSYNC B0 ;  /* 0x0000000000007941 */ /* 0x000fea0003800000 */
.L_x_89:
[----:B------:R-:W-:Y:S01]  /*57e0*/  ISETP.NE.AND P1, PT, R108, RZ, PT ;  /* 0x000000ff6c00720c */ /* 0x000fe20003f25270 */
[----:B------:R-:W-:Y:S01]  /*57f0*/  IMAD.MOV.U32 R147, RZ, RZ, RZ ;  /* 0x000000ffff937224 */ /* 0x000fe200078e00ff */
[----:B------:R-:W-:Y:S02]  /*5800*/  CS2R R144, SRZ ;  /* 0x0000000000907805 */ /* 0x000fe4000001ff00 */
[----:B------:R-:W-:Y:S02]  /*5810*/  CS2R R90, SRZ ;  /* 0x00000000005a7805 */ /* 0x000fe4000001ff00 */
[----:B------:R-:W-:Y:S02]  /*5820*/  CS2R R88, SRZ ;  /* 0x0000000000587805 */ /* 0x000fe4000001ff00 */
[----:B------:R-:W-:Y:S02]  /*5830*/  CS2R R106, SRZ ;  /* 0x00000000006a7805 */ /* 0x000fe4000001ff00 */
[----:B------:R-:W-:Y:S02]  /*5840*/  CS2R R104, SRZ ;  /* 0x0000000000687805 */ /* 0x000fe4000001ff00 */
[----:B------:R-:W-:Y:S02]  /*5850*/  CS2R R122, SRZ ;  /* 0x00000000007a7805 */ /* 0x000fe4000001ff00 */
[----:B------:R-:W-:Y:S02]  /*5860*/  CS2R R120, SRZ ;  /* 0x0000000000787805 */ /* 0x000fe4000001ff00 */
[----:B------:R-:W-:Y:S02]  /*5870*/  CS2R R138, SRZ ;  /* 0x00000000008a7805 */ /* 0x000fe4000001ff00 */
[----:B------:R-:W-:Y:S01]  /*5880*/  CS2R R136, SRZ ;  /* 0x0000000000887805 */ /* 0x000fe2000001ff00 */
[----:B------:R-:W-:Y:S01]  /*5890*/  IMAD.MOV.U32 R101, RZ, RZ, 0x1 ;  /* 0x00000001ff657424 */ /* 0x000fe200078e00ff */
[----:B------:R3:W1:Y:S01]  /*58a0*/  @P1 LDS.128 R96, [R7+0x400] ;  /* 0x0004000007601984 */ /* 0x0006620000000c00 */
[----:B------:R-:W-:Y:S03]  /*58b0*/  @P1 IMAD.IADD R2, R2, 0x1, R174 ;  /* 0x0000000102021824 */ /* 0x000fe600078e02ae */
[----:B------:R3:W1:Y:S04]  /*58c0*/  @P1 LDS.128 R112, [R6+0x400] ;  /* 0x0004000006701984 */ /* 0x0006680000000c00 */
[----:B------:R3:W1:Y:S04]  /*58d0*/  @P1 LDS.128 R128, [R5+0x400] ;  /* 0x0004000005801984 */ /* 0x0006680000000c00 */
[----:B------:R3:W1:Y:S04]  /*58e0*/  @P1 LDS.128 R144, [R2+0x400] ;  /* 0x0004000002901984 */ /* 0x0006680000000c00 */
[----:B------:R3:W1:Y:S04]  /*58f0*/  @P1 LDS.128 R88, [R178+UR48+0x400] ;  /* 0x00040030b2581984 */ /* 0x0006680008000c00 */
[----:B------:R3:W1:Y:S04]  /*5900*/  @P1 LDS.128 R104, [R177+0x400] ;  /* 0x00040000b1681984 */ /* 0x0006680000000c00 */
[----:B------:R3:W1:Y:S04]  /*5910*/  @P1 LDS.128 R120, [R175+0x400] ;  /* 0x00040000af781984 */ /* 0x0006680000000c00 */
[----:B------:R3:W1:Y:S02]  /*5920*/  @P1 LDS.128 R136, [R174+0x400] ;  /* 0x00040000ae881984 */ /* 0x0006640000000c00 */
.L_x_88:
[----:B------:R-:W-:Y:S05]  /*5930*/  BSYNC B1 ;  /* 0x0000000000017941 */ /* 0x000fea0003800000 */
.L_x_87:
[----:B-1----:R-:W-:Y:S04]  /*5940*/  SHF.R.U32.HI R3, RZ, 0x15, R80 ;  /* 0x00000015ff037819 */ /* 0x002fe80000011650 */
[----:B------:R-:W-:Y:S01]  /*5950*/  LOP3.LUT P1, RZ, R3, 0x3, R162, 0x48, !PT ;  /* 0x0000000303ff7812 */ /* 0x000fe200078248a2 */
[----:B------:R-:W-:Y:S01]  /*5960*/  @!UPT UIADD3 URZ, UPT, UPT, URZ, URZ, URZ ;  /* 0x000000fffffff290 */ /* 0x000fe2000fffe0ff */
[----:B----4-:R-:W-:Y:S11]  /*5970*/  @P0 BRA `(.L_x_92) ;  /* 0x0000000000080947 */ /* 0x010ff60003800000 */
[----:B------:R-:W1:Y:S02]  /*5980*/  SYNCS.PHASECHK.TRANS64.TRYWAIT P0, [R87+URZ+0xa0], R0 ;  /* 0x0000a000570075a7 */ /* 0x000e6400080011ff */
[----:B-1----:R-:W-:Y:S05]  /*5990*/  @!P0 BRA `(.L_x_93) ;  /* 0x0000005800bc8947 */ /* 0x002fea0003800000 */
.L_x_92:
[----:B------:R-:W-:Y:S05]  /*59a0*/  @!P1 BRA `(.L_x_94) ;  /* 0x0000000000409947 */ /* 0x000fea0003800000 */
[----:B------:R-:W4:Y:S01]  /*59b0*/  LDCU.64 UR8, c[0x4][0x70] ;  /* 0x01000e00ff0877ac */ /* 0x000f220008000a00 */
[----:B------:R-:W-:Y:S01]  /*59c0*/  MOV R3, 0x0 ;  /* 0x0000000000037802 */ /* 0x000fe20000000f00 */
[----:B------:R-:W-:Y:S02]  /*59d0*/  HFMA2 R12, -RZ, RZ, 0, 5.9604644775390625e-08 ;  /* 0x00000001ff0c7431 */ /* 0x000fe400000001ff */
[----:B------:R-:W-:Y:S02]  /*59e0*/  IMAD.MOV.U32 R8, RZ, RZ, 0x192 ;  /* 0x00000192ff087424 */ /* 0x000fe400078e00ff */
[----:B------:R-:W-:Y:S01]  /*59f0*/  IMAD.MOV.U32 R13, RZ, RZ, RZ ;  /* 0x000000ffff0d7224 */ /* 0x000fe200078e00ff */
[----:B------:R-:W5:Y:S01]  /*5a00*/  LDCU.64 UR6, c[0x4][0x78] ;  /* 0x01000f00ff0677ac */ /* 0x000f620008000a00 */
[----:B---3--:R-:W3:Y:S01]  /*5a10*/  LDC.64 R2, c[0x4][R3] ;  /* 0x0100000003027b82 */ /* 0x008ee20000000a00 */
[----:B------:R-:W1:Y:S01]  /*5a20*/  LDCU.64 UR4, c[0x4][0x10] ;  /* 0x01000200ff0477ac */ /* 0x000e620008000a00 */
[----:B----4-:R-:W-:Y:S01]  /*5a30*/  MOV R5, UR9 ;  /* 0x0000000900057c02 */ /* 0x010fe20008000f00 */
[----:B------:R-:W-:Y:S01]  /*5a40*/  IMAD.U32 R4, RZ, RZ, UR8 ;  /* 0x00000008ff047e24 */ /* 0x000fe2000f8e00ff */
[----:B-----5:R-:W-:Y:S01]  /*5a50*/  MOV R7, UR7 ;  /* 0x0000000700077c02 */ /* 0x020fe20008000f00 */
[----:B------:R-:W-:Y:S01]  /*5a60*/  IMAD.U32 R6, RZ, RZ, UR6 ;  /* 0x00000006ff067e24 */ /* 0x000fe2000f8e00ff */
[----:B-1----:R-:W-:Y:S01]  /*5a70*/  MOV R11, UR5 ;  /* 0x00000005000b7c02 */ /* 0x002fe20008000f00 */
[----:B------:R-:W-:Y:S02]  /*5a80*/  IMAD.U32 R10, RZ, RZ, UR4 ;  /* 0x00000004ff0a7e24 */ /* 0x000fe4000f8e00ff */
[----:B------:R-:W-:Y:S07]  /*5a90*/  LEPC R20, `(.L_x_94) ;  /* 0x000000001014794e */ /* 0x000fee0000000000 */
[----:B--23--:R-:W-:Y:S05]  /*5aa0*/  CALL.ABS.NOINC R2 ;  /* 0x0000000002007343 */ /* 0x00cfea0003c00000 */
.L_x_94:
[----:B------:R-:W-:Y:S05]  /*5ab0*/  WARPSYNC.ALL ;  /* 0x0000000000007948 */ /* 0x000fea0003800000 */
[----:B------:R-:W-:Y:S01]  /*5ac0*/  R2UR UR4, R80 ;  /* 0x00000000500472ca */ /* 0x000fe200000e0000 */
[--C-:B------:R-:W-:Y:S01]  /*5ad0*/  HADD2.F32 R82, -RZ, R88.reuse.H0_H0 ;  /* 0x20000058ff527230 */ /* 0x100fe20000004100 */
[----:B------:R-:W-:Y:S01]  /*5ae0*/  MOV R110, 0xfffffff0 ;  /* 0xfffffff0006e7802 */ /* 0x000fe20000000f00 */
[----:B------:R-:W-:Y:S01]  /*5af0*/  HADD2.F32 R83, -RZ, R88.H1_H1 ;  /* 0x30000058ff537230 */ /* 0x000fe20000004100 */
[----:B------:R-:W-:Y:S01]  /*5b00*/  ISETP.NE.U32.AND P6, PT, R161, 0x1, PT ;  /* 0x00000001a100780c */ /* 0x000fe20003fc5070 */
[----:B------:R-:W-:Y:S01]  /*5b10*/  HADD2.F32 R84, -RZ, R89.H1_H1 ;  /* 0x30000059ff547230 */ /* 0x000fe20000004100 */
[----:B------:R-:W-:Y:S01]  /*5b20*/  ISETP.NE.AND P0, PT, R170, RZ, PT ;  /* 0x000000ffaa00720c */ /* 0x000fe20003f05270 */
[--C-:B------:R-:W-:Y:S01]  /*5b30*/  HADD2.F32 R85, -RZ, R107.reuse.H0_H0 ;  /* 0x2000006bff557230 */ /* 0x100fe20000004100 */
[----:B------:R-:W-:Y:S01]  /*5b40*/  SEL R110, R110, 0x10, !P6 ;  /* 0x000000106e6e7807 */ /* 0x000fe20007000000 */
[----:B------:R-:W-:Y:S01]  /*5b50*/  HADD2.F32 R86, -RZ, R107.H1_H1 ;  /* 0x3000006bff567230 */ /* 0x000fe20000004100 */
[----:B------:R-:W-:Y:S02]  /*5b60*/  BSSY.RECONVERGENT B0, `(.L_x_95) ;  /* 0x00000fb000007945 */ /* 0x000fe40003800200 */
[----:B------:R-:W-:Y:S01]  /*5b70*/  IADD3 R179, PT, PT, R179, R110, RZ ;  /* 0x0000006eb3b37210 */ /* 0x000fe20007ffe0ff */
[----:B---3--:R-:W1:Y:S01]  /*5b80*/  LDTM.x64 R4, tmem[UR4] ;  /* 0x00000004000479ee */ /* 0x008e620008340000 */
[C---:B------:R-:W-:Y:S02]  /*5b90*/  IADD3 R180, PT, PT, R110.reuse, R177, RZ ;  /* 0x000000b16eb47210 */ /* 0x040fe40007ffe0ff */
[C---:B------:R-:W-:Y:S02]  /*5ba0*/  IADD3 R182, PT, PT, R110.reuse, R175, RZ ;  /* 0x000000af6eb67210 */ /* 0x040fe40007ffe0ff */
[----:B------:R-:W-:Y:S01]  /*5bb0*/  IADD3 R181, PT, PT, R110, R174, RZ ;  /* 0x000000ae6eb57210 */ /* 0x000fe20007ffe0ff */
[C---:B-12---:R-:W-:Y:S01]  /*5bc0*/  FMUL R0, R78.reuse, R4 ;  /* 0x000000044e007220 */ /* 0x046fe20000400000 */
[C---:B------:R-:W-:Y:S01]  /*5bd0*/  FMUL R2, R78.reuse, R5 ;  /* 0x000000054e027220 */ /* 0x040fe20000400000 */
[C---:B------:R-:W-:Y:S01]  /*5be0*/  FMUL R3, R78.reuse, R6 ;  /* 0x000000064e037220 */ /* 0x040fe20000400000 */
[C---:B------:R-:W-:Y:S01]  /*5bf0*/  FMUL R7, R78.reuse, R7 ;  /* 0x000000074e077220 */ /* 0x040fe20000400000 */
[C---:B------:R-:W-:Y:S01]  /*5c00*/  FFMA R0, R81.reuse, R82, R0 ;  /* 0x0000005251007223 */ /* 0x040fe20000000000 */
[----:B------:R-:W-:Y:S02]  /*5c10*/  HADD2.F32 R82, -RZ, R89.H0_H0 ;  /* 0x20000059ff527230 */ /* 0x000fe40000004100 */
[C---:B------:R-:W-:Y:S01]  /*5c20*/  FFMA R2, R81.reuse, R83, R2 ;  /* 0x0000005351027223 */ /* 0x040fe20000000002 */
[--C-:B------:R-:W-:Y:S02]  /*5c30*/  HADD2.F32 R83, -RZ, R90.reuse.H0_H0 ;  /* 0x2000005aff537230 */ /* 0x100fe40000004100 */
[C---:B------:R-:W-:Y:S01]  /*5c40*/  FMUL R4, R78.reuse, R8 ;  /* 0x000000084e047220 */ /* 0x040fe20000400000 */
[----:B------:R-:W-:Y:S01]  /*5c50*/  FMUL R5, R78, R9 ;  /* 0x000000094e057220 */ /* 0x000fe20000400000 */
[C---:B------:R-:W-:Y:S01]  /*5c60*/  FFMA R3, R81.reuse, R82, R3 ;  /* 0x0000005251037223 */ /* 0x040fe20000000003 */
[----:B------:R-:W-:Y:S01]  /*5c70*/  HADD2.F32 R82, -RZ, R90.H1_H1 ;  /* 0x3000005aff527230 */ /* 0x000fe20000004100 */
[----:B------:R-:W-:Y:S01]  /*5c80*/  F2FP.F16.F32.PACK_AB R92, R2, R0 ;  /* 0x00000000025c723e */ /* 0x000fe200000000ff */
[C---:B------:R-:W-:Y:S01]  /*5c90*/  FFMA R7, R81.reuse, R84, R7 ;  /* 0x0000005451077223 */ /* 0x040fe20000000007 */
[C---:B------:R-:W-:Y:S01]  /*5ca0*/  FFMA R4, R81.reuse, R83, R4 ;  /* 0x0000005351047223 */ /* 0x040fe20000000004 */
[--C-:B------:R-:W-:Y:S02]  /*5cb0*/  HADD2.F32 R83, -RZ, R91.reuse.H0_H0 ;  /* 0x2000005bff537230 */ /* 0x100fe40000004100 */
[----:B------:R-:W-:Y:S01]  /*5cc0*/  FFMA R5, R81, R82, R5 ;  /* 0x0000005251057223 */ /* 0x000fe20000000005 */
[C---:B------:R-:W-:Y:S01]  /*5cd0*/  FMUL R6, R78.reuse, R10 ;  /* 0x0000000a4e067220 */ /* 0x040fe20000400000 */
[----:B------:R-:W-:Y:S01]  /*5ce0*/  HADD2.F32 R82, -RZ, R91.H1_H1 ;  /* 0x3000005bff527230 */ /* 0x000fe20000004100 */
[----:B------:R-:W-:Y:S01]  /*5cf0*/  F2FP.F16.F32.PACK_AB R93, R7, R3 ;  /* 0x00000003075d723e */ /* 0x000fe200000000ff */
[C---:B------:R-:W-:Y:S01]  /*5d00*/  FMUL R11, R78.reuse, R11 ;  /* 0x0000000b4e0b7220 */ /* 0x040fe20000400000 */
[----:B------:R-:W-:Y:S01]  /*5d10*/  F2FP.F16.F32.PACK_AB R94, R5, R4 ;  /* 0x00000004055e723e */ /* 0x000fe200000000ff */
[C---:B------:R-:W-:Y:S01]  /*5d20*/  FFMA R6, R81.reuse, R83, R6 ;  /* 0x0000005351067223 */ /* 0x040fe20000000006 */
[C---:B------:R-:W-:Y:S01]  /*5d30*/  FMUL R8, R78.reuse, R12 ;  /* 0x0000000c4e087220 */ /* 0x040fe20000400000 */
[----:B------:R-:W-:Y:S01]  /*5d40*/  FFMA R11, R81, R82, R11 ;  /* 0x00000052510b7223 */ /* 0x000fe2000000000b */
[--C-:B------:R-:W-:Y:S02]  /*5d50*/  HADD2.F32 R82, -RZ, R96.reuse.H0_H0 ;  /* 0x20000060ff527230 */ /* 0x100fe40000004100 */
[C---:B------:R-:W-:Y:S01]  /*5d60*/  FMUL R9, R78.reuse, R13 ;  /* 0x0000000d4e097220 */ /* 0x040fe20000400000 */
[----:B------:R-:W-:Y:S02]  /*5d70*/  HADD2.F32 R84, -RZ, R96.H1_H1 ;  /* 0x30000060ff547230 */ /* 0x000fe40000004100 */
[C---:B------:R-:W-:Y:S01]  /*5d80*/  FMUL R10, R78.reuse, R14 ;  /* 0x0000000e4e0a7220 */ /* 0x040fe20000400000 */
[--C-:B------:R-:W-:Y:S01]  /*5d90*/  HADD2.F32 R83, -RZ, R97.reuse.H0_H0 ;  /* 0x20000061ff537230 */ /* 0x100fe20000004100 */
[----:B------:R-:W-:Y:S01]  /*5da0*/  F2FP.F16.F32.PACK_AB R95, R11, R6 ;  /* 0x000000060b5f723e */ /* 0x000fe200000000ff */
[C---:B------:R-:W-:Y:S01]  /*5db0*/  FFMA R8, R81.reuse, R82, R8 ;  /* 0x0000005251087223 */ /* 0x040fe20000000008 */
[----:B------:R-:W-:Y:S02]  /*5dc0*/  HADD2.F32 R82, -RZ, R97.H1_H1 ;  /* 0x30000061ff527230 */ /* 0x000fe40000004100 */
[C---:B------:R-:W-:Y:S01]  /*5dd0*/  FFMA R9, R81.reuse, R84, R9 ;  /* 0x0000005451097223 */ /* 0x040fe20000000009 */
[----:B------:R-:W-:Y:S01]  /*5de0*/  FFMA R10, R81, R83, R10 ;  /* 0x00000053510a7223 */ /* 0x000fe2000000000a */
[----:B------:R1:W-:Y:S01]  /*5df0*/  STS.128 [R178+UR48+0x400], R92 ;  /* 0x0004005cb2007988 */ /* 0x0003e20008000c30 */
[C---:B------:R-:W-:Y:S01]  /*5e00*/  FMUL R15, R78.reuse, R15 ;  /* 0x0000000f4e0f7220 */ /* 0x040fe20000400000 */
[--C-:B------:R-:W-:Y:S01]  /*5e10*/  HADD2.F32 R83, -RZ, R98.reuse.H0_H0 ;  /* 0x20000062ff537230 */ /* 0x100fe20000004100 */
[----:B------:R-:W-:Y:S01]  /*5e20*/  F2FP.F16.F32.PACK_AB R116, R9, R8 ;  /* 0x000000080974723e */ /* 0x000fe200000000ff */
[----:B------:R-:W-:Y:S02]  /*5e30*/  HADD2.F32 R84, -RZ, R98.H1_H1 ;  /* 0x30000062ff547230 */ /* 0x000fe40000004100 */
[----:B------:R-:W-:Y:S01]  /*5e40*/  FFMA R15, R81, R82, R15 ;  /* 0x00000052510f7223 */ /* 0x000fe2000000000f */
[C---:B------:R-:W-:Y:S01]  /*5e50*/  FMUL R12, R78.reuse, R16 ;  /* 0x000000104e0c7220 */ /* 0x040fe20000400000 */
[C---:B------:R-:W-:Y:S01]  /*5e60*/  FMUL R13, R78.reuse, R17 ;  /* 0x000000114e0d7220 */ /* 0x040fe20000400000 */
[--C-:B------:R-:W-:Y:S02]  /*5e70*/  HADD2.F32 R82, -RZ, R99.reuse.H0_H0 ;  /* 0x20000063ff527230 */ /* 0x100fe40000004100 */
[C---:B------:R-:W-:Y:S01]  /*5e80*/  FMUL R14, R78.reuse, R18 ;  /* 0x000000124e0e7220 */ /* 0x040fe20000400000 */
[----:B------:R-:W-:Y:S01]  /*5e90*/  F2FP.F16.F32.PACK_AB R117, R15, R10 ;  /* 0x0000000a0f75723e */ /* 0x000fe200000000ff */
[C---:B------:R-:W-:Y:S01]  /*5ea0*/  FFMA R12, R81.reuse, R83, R12 ;  /* 0x00000053510c7223 */ /* 0x040fe2000000000c */
[C---:B------:R-:W-:Y:S01]  /*5eb0*/  FFMA R13, R81.reuse, R84, R13 ;  /* 0x00000054510d7223 */ /* 0x040fe2000000000d */
[----:B------:R-:W-:Y:S01]  /*5ec0*/  FFMA R14, R81, R82, R14 ;  /* 0x00000052510e7223 */ /* 0x000fe2000000000e */
[----:B------:R-:W-:Y:S02]  /*5ed0*/  HADD2.F32 R84, -RZ, R99.H1_H1 ;  /* 0x30000063ff547230 */ /* 0x000fe40000004100 */
[C---:B------:R-:W-:Y:S01]  /*5ee0*/  FMUL R19, R78.reuse, R19 ;  /* 0x000000134e137220 */ /* 0x040fe20000400000 */
[--C-:B------:R-:W-:Y:S01]  /*5ef0*/  HADD2.F32 R82, -RZ, R104.reuse.H0_H0 ;  /* 0x20000068ff527230 */ /* 0x100fe20000004100 */
[----:B------:R-:W-:Y:S01]  /*5f00*/  F2FP.F16.F32.PACK_AB R118, R13, R12 ;  /* 0x0000000c0d76723e */ /* 0x000fe200000000ff */
[C---:B------:R-:W-:Y:S01]  /*5f10*/  FMUL R16, R78.reuse, R20 ;  /* 0x000000144e107220 */ /* 0x040fe20000400000 */
[C---:B------:R-:W-:Y:S01]  /*5f20*/  FFMA R19, R81.reuse, R84, R19 ;  /* 0x0000005451137223 */ /* 0x040fe20000000013 */
[----:B------:R-:W-:Y:S02]  /*5f30*/  HADD2.F32 R84, -RZ, R104.H1_H1 ;  /* 0x30000068ff547230 */ /* 0x000fe40000004100 */
[C---:B------:R-:W-:Y:S01]  /*5f40*/  FMUL R17, R78.reuse, R21 ;  /* 0x000000154e117220 */ /* 0x040fe20000400000 */
[----:B------:R-:W-:Y:S01]  /*5f50*/  FFMA R16, R81, R82, R16 ;  /* 0x0000005251107223 */ /* 0x000fe20000000010 */
[--C-:B------:R-:W-:Y:S01]  /*5f60*/  HADD2.F32 R82, -RZ, R105.reuse.H0_H0 ;  /* 0x20000069ff527230 */ /* 0x100fe20000004100 */
[----:B------:R-:W-:Y:S01]  /*5f70*/  F2FP.F16.F32.PACK_AB R119, R19, R14 ;  /* 0x0000000e1377723e */ /* 0x000fe200000000ff */
[----:B------:R-:W-:Y:S01]  /*5f80*/  FFMA R17, R81, R84, R17 ;  /* 0x0000005451117223 */ /* 0x000fe20000000011 */
[C---:B------:R-:W-:Y:S01]  /*5f90*/  FMUL R18, R78.reuse, R22 ;  /* 0x000000164e127220 */ /* 0x040fe20000400000 */
[C---:B------:R-:W-:Y:S01]  /*5fa0*/  FMUL R23, R78.reuse, R23 ;  /* 0x000000174e177220 */ /* 0x040fe20000400000 */
[--C-:B------:R-:W-:Y:S01]  /*5fb0*/  HADD2.F32 R83, -RZ, R106.reuse.H0_H0 ;  /* 0x2000006aff537230 */ /* 0x100fe20000004100 */
[----:B------:R2:W-:Y:S01]  /*5fc0*/  STS.128 [R179+0x400], R116 ;  /* 0x00040074b3007388 */ /* 0x0005e20000000c00 */
[----:B------:R-:W-:Y:S01]  /*5fd0*/  F2FP.F16.F32.PACK_AB R124, R17, R16 ;  /* 0x00000010117c723e */ /* 0x000fe200000000ff */
[C---:B------:R-:W-:Y:S01]  /*5fe0*/  FFMA R18, R81.reuse, R82, R18 ;  /* 0x0000005251127223 */ /* 0x040fe20000000012 */
[----:B------:R-:W-:Y:S02]  /*5ff0*/  HADD2.F32 R82, -RZ, R105.H1_H1 ;  /* 0x30000069ff527230 */ /* 0x000fe40000004100 */
[C---:B------:R-:W-:Y:S01]  /*6000*/  FMUL R20, R78.reuse, R24 ;  /* 0x000000184e147220 */ /* 0x040fe20000400000 */
[----:B------:R-:W-:Y:S02]  /*6010*/  HADD2.F32 R84, -RZ, R106.H1_H1 ;  /* 0x3000006aff547230 */ /* 0x000fe40000004100 */
[C---:B------:R-:W-:Y:S01]  /*6020*/  FMUL R21, R78.reuse, R25 ;  /* 0x000000194e157220 */ /* 0x040fe20000400000 */
[C---:B------:R-:W-:Y:S01]  /*6030*/  FMUL R22, R78.reuse, R26 ;  /* 0x0000001a4e167220 */ /* 0x040fe20000400000 */
[C---:B------:R-:W-:Y:S01]  /*6040*/  FFMA R23, R81.reuse, R82, R23 ;  /* 0x0000005251177223 */ /* 0x040fe20000000017 */
[C---:B------:R-:W-:Y:S01]  /*6050*/  FFMA R20, R81.reuse, R83, R20 ;  /* 0x0000005351147223 */ /* 0x040fe20000000014 */
[C---:B------:R-:W-:Y:S01]  /*6060*/  FFMA R21, R81.reuse, R84, R21 ;  /* 0x0000005451157223 */ /* 0x040fe20000000015 */
[----:B------:R-:W-:Y:S01]  /*6070*/  FFMA R22, R81, R85, R22 ;  /* 0x0000005551167223 */ /* 0x000fe20000000016 */
[C---:B------:R-:W-:Y:S01]  /*6080*/  FMUL R27, R78.reuse, R27 ;  /* 0x0000001b4e1b7220 */ /* 0x040fe20000400000 */
[--C-:B------:R-:W-:Y:S01]  /*6090*/  HADD2.F32 R82, -RZ, R112.reuse.H0_H0 ;  /* 0x20000070ff527230 */ /* 0x100fe20000004100 */
[----:B------:R-:W-:Y:S01]  /*60a0*/  F2FP.F16.F32.PACK_AB R125, R23, R18 ;  /* 0x00000012177d723e */ /* 0x000fe200000000ff */
[C---:B------:R-:W-:Y:S01]  /*60b0*/  FMUL R24, R78.reuse, R28 ;  /* 0x0000001c4e187220 */ /* 0x040fe20000400000 */
[----:B------:R-:W-:Y:S01]  /*60c0*/  F2FP.F16.F32.PACK_AB R126, R21, R20 ;  /* 0x00000014157e723e */ /* 0x000fe200000000ff */
[C---:B------:R-:W-:Y:S01]  /*60d0*/  FFMA R27, R81.reuse, R86, R27 ;  /* 0x00000056511b7223 */ /* 0x040fe2000000001b */
[----:B------:R-:W-:Y:S02]  /*60e0*/  HADD2.F32 R84, -RZ, R112.H1_H1 ;  /* 0x30000070ff547230 */ /* 0x000fe40000004100 */
[----:B------:R-:W-:Y:S01]  /*60f0*/  FFMA R24, R81, R82, R24 ;  /* 0x0000005251187223 */ /* 0x000fe20000000018 */
[C---:B------:R-:W-:Y:S01]  /*6100*/  FMUL R25, R78.reuse, R29 ;  /* 0x0000001d4e197220 */ /* 0x040fe20000400000 */
[--C-:B------:R-:W-:Y:S01]  /*6110*/  HADD2.F32 R83, -RZ, R113.reuse.H0_H0 ;  /* 0x20000071ff537230 */ /* 0x100fe20000004100 */
[----:B------:R-:W-:Y:S01]  /*6120*/  F2FP.F16.F32.PACK_AB R127, R27, R22 ;  /* 0x000000161b7f723e */ /* 0x000fe200000000ff */
[C---:B------:R-:W-:Y:S01]  /*6130*/  FMUL R26, R78.reuse, R30 ;  /* 0x0000001e4e1a7220 */ /* 0x040fe20000400000 */
[----:B------:R-:W-:Y:S02]  /*6140*/  HADD2.F32 R82, -RZ, R113.H1_H1 ;  /* 0x30000071ff527230 */ /* 0x000fe40000004100 */
[C---:B------:R-:W-:Y:S01]  /*6150*/  FFMA R25, R81.reuse, R84, R25 ;  /* 0x0000005451197223 */ /* 0x040fe20000000019 */
[C---:B------:R-:W-:Y:S01]  /*6160*/  FMUL R31, R78.reuse, R31 ;  /* 0x0000001f4e1f7220 */ /* 0x040fe20000400000 */
[----:B------:R3:W-:Y:S01]  /*6170*/  STS.128 [R177+0x400], R124 ;  /* 0x0004007cb1007388 */ /* 0x0007e20000000c00 */
[----:B------:R-:W-:Y:S01]  /*6180*/  FFMA R26, R81, R83, R26 ;  /* 0x00000053511a7223 */ /* 0x000fe2000000001a */
[--C-:B------:R-:W-:Y:S01]  /*6190*/  HADD2.F32 R83, -RZ, R114.reuse.H0_H0 ;  /* 0x20000072ff537230 */ /* 0x100fe20000004100 */
[----:B-1----:R-:W-:Y:S01]  /*61a0*/  F2FP.F16.F32.PACK_AB R92, R25, R24 ;  /* 0x00000018195c723e */ /* 0x002fe200000000ff */
[----:B------:R-:W-:Y:S01]  /*61b0*/  FFMA R31, R81, R82, R31 ;  /* 0x00000052511f7223 */ /* 0x000fe2000000001f */
[C---:B------:R-:W-:Y:S01]  /*61c0*/  FMUL R28, R78.reuse, R32 ;  /* 0x000000204e1c7220 */ /* 0x040fe20000400000 */
[----:B------:R-:W-:Y:S02]  /*61d0*/  HADD2.F32 R82, -RZ, R114.H1_H1 ;  /* 0x30000072ff527230 */ /* 0x000fe40000004100 */
[C---:B------:R-:W-:Y:S01]  /*61e0*/  FMUL R29, R78.reuse, R33 ;  /* 0x000000214e1d7220 */ /* 0x040fe20000400000 */
[--C-:B------:R-:W-:Y:S01]  /*61f0*/  HADD2.F32 R85, -RZ, R115.reuse.H0_H0 ;  /* 0x20000073ff557230 */ /* 0x100fe20000004100 */
[----:B------:R-:W-:Y:S01]  /*6200*/  F2FP.F16.F32.PACK_AB R93, R31, R26 ;  /* 0x0000001a1f5d723e */ /* 0x000fe200000000ff */
[C---:B------:R-:W-:Y:S01]  /*6210*/  FFMA R28, R81.reuse, R83, R28 ;  /* 0x00000053511c7223 */ /* 0x040fe2000000001c */
        /* <DEDUP_REMOVED lines=16> */
[----:B------:R-:W-:Y:S01]  /*6320*/  HADD2.F32 R82, -RZ, R121.H1_H1 ;  /* 0x30000079ff527230 */ /* 0x000fe20000004100 */
[----:B------:R1:W-:Y:S01]  /*6330*/  STS.128 [R180+0x400], R92 ;  /* 0x0004005cb4007388 */ /* 0x0003e20000000c00 */
[C---:B------:R-:W-:Y:S01]  /*6340*/  FMUL R39, R78.reuse, R39 ;  /* 0x000000274e277220 */ /* 0x040fe20000400000 */
[----:B--2---:R-:W-:Y:S01]  /*6350*/  F2FP.F16.F32.PACK_AB R116, R33, R32 ;  /* 0x000000202174723e */ /* 0x004fe200000000ff */
[C---:B------:R-:W-:Y:S01]  /*6360*/  FFMA R34, R81.reuse, R83, R34 ;  /* 0x0000005351227223 */ /* 0x040fe20000000022 */
[--C-:B------:R-:W-:Y:S02]  /*6370*/  HADD2.F32 R83, -RZ, R122.reuse.H0_H0 ;  /* 0x2000007aff537230 */ /* 0x100fe40000004100 */
        /* <DEDUP_REMOVED lines=26> */
[----:B---3--:R-:W-:Y:S01]  /*6520*/  F2FP.F16.F32.PACK_AB R124, R41, R40 ;  /* 0x00000028297c723e */ /* 0x008fe200000000ff */
        /* <DEDUP_REMOVED lines=9> */
[C---:B------:R-:W-:Y:S01]  /*65c0*/  FFMA R45, R81.reuse, R84, R45 ;  /* 0x00000054512d7223 */ /* 0x040fe2000000002d */
[C---:B------:R-:W-:Y:S01]  /*65d0*/  FMUL R46, R78.reuse, R50 ;  /* 0x000000324e2e7220 */ /* 0x040fe20000400000 */
[----:B------:R-:W-:Y:S02]  /*65e0*/  HADD2.F32 R82, -RZ, R131.H1_H1 ;  /* 0x30000083ff527230 */ /* 0x000fe40000004100 */
[C---:B------:R-:W-:Y:S01]  /*65f0*/  FMUL R51, R78.reuse, R51 ;  /* 0x000000334e337220 */ /* 0x040fe20000400000 */
[C---:B------:R-:W-:Y:S01]  /*6600*/  FMUL R48, R78.reuse, R52 ;  /* 0x000000344e307220 */ /* 0x040fe20000400000 */
[C---:B------:R-:W-:Y:S01]  /*6610*/  FFMA R46, R81.reuse, R83, R46 ;  /* 0x00000053512e7223 */ /* 0x040fe2000000002e */
[--C-:B------:R-:W-:Y:S02]  /*6620*/  HADD2.F32 R83, -RZ, R136.reuse.H0_H0 ;  /* 0x20000088ff537230 */ /* 0x100fe40000004100 */
[C---:B------:R-:W-:Y:S01]  /*6630*/  FFMA R51, R81.reuse, R82, R51 ;  /* 0x0000005251337223 */ /* 0x040fe20000000033 */
[----:B------:R-:W-:Y:S02]  /*6640*/  HADD2.F32 R84, -RZ, R136.H1_H1 ;  /* 0x30000088ff547230 */ /* 0x000fe40000004100 */
[C---:B------:R-:W-:Y:S01]  /*6650*/  FMUL R49, R78.reuse, R53 ;  /* 0x000000354e317220 */ /* 0x040fe20000400000 */
[--C-:B------:R-:W-:Y:S02]  /*6660*/  HADD2.F32 R85, -RZ, R137.reuse.H0_H0 ;  /* 0x20000089ff557230 */ /* 0x100fe40000004100 */
[C---:B------:R-:W-:Y:S01]  /*6670*/  FMUL R50, R78.reuse, R54 ;  /* 0x000000364e327220 */ /* 0x040fe20000400000 */
[----:B------:R-:W-:Y:S02]  /*6680*/  HADD2.F32 R82, -RZ, R137.H1_H1 ;  /* 0x30000089ff527230 */ /* 0x000fe40000004100 */
[C---:B------:R-:W-:Y:S01]  /*6690*/  FMUL R55, R78.reuse, R55 ;  /* 0x000000374e377220 */ /* 0x040fe20000400000 */
[C---:B------:R-:W-:Y:S01]  /*66a0*/  FFMA R48, R81.reuse, R83, R48 ;  /* 0x0000005351307223 */ /* 0x040fe20000000030 */
[C---:B------:R-:W-:Y:S01]  /*66b0*/  FFMA R49, R81.reuse, R84, R49 ;  /* 0x0000005451317223 */ /* 0x040fe20000000031 */
[C---:B------:R-:W-:Y:S01]  /*66c0*/  FFMA R50, R81.reuse, R85, R50 ;  /* 0x0000005551327223 */ /* 0x040fe20000000032 */
[C---:B------:R-:W-:Y:S01]  /*66d0*/  FFMA R55, R81.reuse, R82, R55 ;  /* 0x0000005251377223 */ /* 0x040fe20000000037 */
[--C-:B------:R-:W-:Y:S02]  /*66e0*/  HADD2.F32 R83, -RZ, R138.reuse.H0_H0 ;  /* 0x2000008aff537230 */ /* 0x100fe40000004100 */
[C---:B------:R-:W-:Y:S01]  /*66f0*/  FMUL R52, R78.reuse, R56 ;  /* 0x000000384e347220 */ /* 0x040fe20000400000 */
        /* <DEDUP_REMOVED lines=9> */
[----:B------:R-:W-:Y:S01]  /*6790*/  FFMA R59, R81, R84, R59 ;  /* 0x00000054513b7223 */ /* 0x000fe2000000003b */
[--C-:B------:R-:W-:Y:S02]  /*67a0*/  HADD2.F32 R82, -RZ, R144.reuse.H0_H0 ;  /* 0x20000090ff527230 */ /* 0x100fe40000004100 */
[C---:B------:R-:W-:Y:S01]  /*67b0*/  FMUL R56, R78.reuse, R60 ;  /* 0x0000003c4e387220 */ /* 0x040fe20000400000 */
[----:B------:R-:W-:Y:S02]  /*67c0*/  HADD2.F32 R84, -RZ, R144.H1_H1 ;  /* 0x30000090ff547230 */ /* 0x000fe40000004100 */
[C---:B------:R-:W-:Y:S01]  /*67d0*/  FMUL R57, R78.reuse, R61 ;  /* 0x0000003d4e397220 */ /* 0x040fe20000400000 */
[--C-:B------:R-:W-:Y:S02]  /*67e0*/  HADD2.F32 R83, -RZ, R145.reuse.H0_H0 ;  /* 0x20000091ff537230 */ /* 0x100fe40000004100 */
[C---:B------:R-:W-:Y:S01]  /*67f0*/  FMUL R58, R78.reuse, R62 ;  /* 0x0000003e4e3a7220 */ /* 0x040fe20000400000 */
[----:B------:R-:W-:Y:S01]  /*6800*/  F2FP.F16.F32.PACK_AB R126, R45, R44 ;  /* 0x0000002c2d7e723e */ /* 0x000fe200000000ff */
[----:B------:R-:W-:Y:S01]  /*6810*/  FFMA R56, R81, R82, R56 ;  /* 0x0000005251387223 */ /* 0x000fe20000000038 */
[----:B------:R-:W-:Y:S01]  /*6820*/  F2FP.F16.F32.PACK_AB R127, R51, R46 ;  /* 0x0000002e337f723e */ /* 0x000fe200000000ff */
[C---:B------:R-:W-:Y:S01]  /*6830*/  FFMA R57, R81.reuse, R84, R57 ;  /* 0x0000005451397223 */ /* 0x040fe20000000039 */
[C---:B------:R-:W-:Y:S01]  /*6840*/  FFMA R58, R81.reuse, R83, R58 ;  /* 0x00000053513a7223 */ /* 0x040fe2000000003a */
[----:B------:R-:W-:Y:S02]  /*6850*/  HADD2.F32 R82, -RZ, R145.H1_H1 ;  /* 0x30000091ff527230 */ /* 0x000fe40000004100 */
[C---:B------:R-:W-:Y:S01]  /*6860*/  FMUL R63, R78.reuse, R63 ;  /* 0x0000003f4e3f7220 */ /* 0x040fe20000400000 */
[----:B------:R1:W-:Y:S01]  /*6870*/  STS.128 [R182+0x400], R124 ;  /* 0x0004007cb6007388 */ /* 0x0003e20000000c00 */
[--C-:B------:R-:W-:Y:S02]  /*6880*/  HADD2.F32 R83, -RZ, R146.reuse.H0_H0 ;  /* 0x20000092ff537230 */ /* 0x100fe40000004100 */
[C---:B------:R-:W-:Y:S01]  /*6890*/  FMUL R60, R78.reuse, R64 ;  /* 0x000000404e3c7220 */ /* 0x040fe20000400000 */
[----:B------:R-:W-:Y:S02]  /*68a0*/  HADD2.F32 R84, -RZ, R146.H1_H1 ;  /* 0x30000092ff547230 */ /* 0x000fe40000004100 */
[C---:B------:R-:W-:Y:S01]  /*68b0*/  FMUL R61, R78.reuse, R65 ;  /* 0x000000414e3d7220 */ /* 0x040fe20000400000 */
[--C-:B------:R-:W-:Y:S02]  /*68c0*/  HADD2.F32 R85, -RZ, R147.reuse.H0_H0 ;  /* 0x20000093ff557230 */ /* 0x100fe40000004100 */
[C---:B------:R-:W-:Y:S01]  /*68d0*/  FMUL R62, R78.reuse, R66 ;  /* 0x000000424e3e7220 */ /* 0x040fe20000400000 */
[----:B------:R-:W-:Y:S02]  /*68e0*/  HADD2.F32 R86, -RZ, R147.H1_H1 ;  /* 0x30000093ff567230 */ /* 0x000fe40000004100 */
[----:B------:R-:W-:Y:S01]  /*68f0*/  FFMA R63, R81, R82, R63 ;  /* 0x00000052513f7223 */ /* 0x000fe2000000003f */
[----:B------:R-:W-:Y:S01]  /*6900*/  FMUL R67, R78, R67 ;  /* 0x000000434e437220 */ /* 0x000fe20000400000 */
[----:B------:R-:W-:Y:S01]  /*6910*/  F2FP.F16.F32.PACK_AB R132, R49, R48 ;  /* 0x000000303184723e */ /* 0x000fe200000000ff */
[----:B------:R-:W-:Y:S01]  /*6920*/  FFMA R60, R81, R83, R60 ;  /* 0x00000053513c7223 */ /* 0x000fe2000000003c */
[----:B------:R-:W-:Y:S01]  /*6930*/  F2FP.F16.F32.PACK_AB R133, R55, R50 ;  /* 0x000000323785723e */ /* 0x000fe200000000ff */
[----:B------:R-:W-:Y:S01]  /*6940*/  FFMA R61, R81, R84, R61 ;  /* 0x00000054513d7223 */ /* 0x000fe2000000003d */
[----:B------:R-:W-:Y:S01]  /*6950*/  F2FP.F16.F32.PACK_AB R134, R53, R52 ;  /* 0x000000343586723e */ /* 0x000fe200000000ff */
[----:B------:R-:W-:Y:S01]  /*6960*/  FFMA R62, R81, R85, R62 ;  /* 0x00000055513e7223 */ /* 0x000fe2000000003e */
[----:B------:R-:W-:Y:S01]  /*6970*/  F2FP.F16.F32.PACK_AB R135, R59, R54 ;  /* 0x000000363b87723e */ /* 0x000fe200000000ff */
[----:B------:R-:W-:Y:S01]  /*6980*/  FFMA R67, R81, R86, R67 ;  /* 0x0000005651437223 */ /* 0x000fe20000000043 */
[----:B------:R-:W-:Y:S02]  /*6990*/  F2FP.F16.F32.PACK_AB R140, R57, R56 ;  /* 0x00000038398c723e */ /* 0x000fe400000000ff */
[----:B------:R-:W-:Y:S01]  /*69a0*/  F2FP.F16.F32.PACK_AB R141, R63, R58 ;  /* 0x0000003a3f8d723e */ /* 0x000fe200000000ff */
[----:B------:R1:W-:Y:S01]  /*69b0*/  STS.128 [R174+0x400], R132 ;  /* 0x00040084ae007388 */ /* 0x0003e20000000c00 */
[----:B------:R-:W-:Y:S02]  /*69c0*/  F2FP.F16.F32.PACK_AB R142, R61, R60 ;  /* 0x0000003c3d8e723e */ /* 0x000fe400000000ff */
[----:B------:R-:W-:Y:S05]  /*69d0*/  F2FP.F16.F32.PACK_AB R143, R67, R62 ;  /* 0x0000003e438f723e */ /* 0x000fea00000000ff */
[----:B------:R1:W-:Y:S01]  /*69e0*/  STS.128 [R181+0x400], R140 ;  /* 0x0004008cb5007388 */ /* 0x0003e20000000c00 */
[----:B------:R-:W-:Y:S01]  /*69f0*/  @!PT LDS RZ, [RZ] ;  /* 0x00000000fffff984 */ /* 0x000fe20000000800 */
[----:B------:R-:W-:Y:S01]  /*6a00*/  @!PT LDS RZ, [RZ] ;  /* 0x00000000fffff984 */ /* 0x000fe20000000800 */
[----:B------:R-:W-:Y:S01]  /*6a10*/  @!PT LDS RZ, [RZ] ;  /* 0x00000000fffff984 */ /* 0x000fe20000000800 */
[----:B------:R-:W-:Y:S01]  /*6a20*/  @!PT LDS RZ, [RZ] ;  /* 0x00000000fffff984 */ /* 0x000fe20000000800 */
[----:B------:R2:W-:Y:S07]  /*6a30*/  MEMBAR.ALL.CTA ;  /* 0x0000000000007992 */ /* 0x0005ee0000008000 */
[----:B--2---:R-:W2:Y:S02]  /*6a40*/  FENCE.VIEW.ASYNC.S ;  /* 0x00000000000073c6 */ /* 0x004ea40000000000 */
[----:B--2---:R-:W-:Y:S06]  /*6a50*/  BAR.SYNC.DEFER_BLOCKING 0x1, 0x80 ;  /* 0x0042000000007b1d */ /* 0x004fec0000010000 */
[----:B------:R-:W-:Y:S05]  /*6a60*/  @P0 BRA `(.L_x_96) ;  /* 0x0000000000280947 */ /* 0x000fea0003800000 */
[----:B------:R-:W-:Y:S02]  /*6a70*/  UIADD3 UR4, UPT, UPT, UR48, 0x400, URZ ;  /* 0x0000040030047890 */ /* 0x000fe4000fffe0ff */
[----:B------:R-:W-:Y:S01]  /*6a80*/  UIADD3 UR6, UP0, UPT, UR52, 0x680, URZ ;  /* 0x0000068034067890 */ /* 0x000fe2000ff1e0ff */
[----:B------:R-:W-:Y:S03]  /*6a90*/  UMOV UR43, UR36 ;  /* 0x00000024002b7c82 */ /* 0x000fe60008000000 */
[----:B------:R-:W-:Y:S01]  /*6aa0*/  MOV R163, UR4 ;  /* 0x0000000400a37c02 */ /* 0x000fe20008000f00 */
[----:B------:R-:W-:Y:S03]  /*6ab0*/  UIADD3.X UR7, UPT, UPT, URZ, UR53, URZ, UP0, !UPT ;  /* 0x00000035ff077290 */ /* 0x000fe600087fe4ff */
[----:B------:R-:W-:Y:S11]  /*6ac0*/  R2UR UR40, R163 ;  /* 0x00000000a32872ca */ /* 0x000ff600000e0000 */
[----:B------:R-:W-:Y:S02]  /*6ad0*/  @!UPT UIADD3 URZ, UPT, UPT, URZ, URZ, URZ ;  /* 0x000000fffffff290 */ /* 0x000fe4000fffe0ff */
[----:B------:R2:W-:Y:S01]  /*6ae0*/  UTMASTG.3D [UR40], [UR6] ;  /* 0x00000028060073b5 */ /* 0x0005e20008010000 */
[----:B------:R0:W-:Y:S01]  /*6af0*/  UTMACMDFLUSH ;  /* 0x00000000000079b7 */ /* 0x0001e20000000000 */
[----:B--2---:R-:W-:Y:S04]  /*6b00*/  DEPBAR.LE SB0, 0x1 ;  /* 0x000080400000791a */ /* 0x004fe80000000000 */
.L_x_96:
[----:B------:R-:W-:Y:S05]  /*6b10*/  BSYNC.RECONVERGENT B0 ;  /* 0x0000000000007941 */ /* 0x000fea0003800200 */
.L_x_95:
[----:B------:R-:W-:Y:S01]  /*6b20*/  BAR.SYNC.DEFER_BLOCKING 0x1, 0x80 ;  /* 0x0042000000007b1d */ /* 0x000fe20000010000 */
[----:B------:R-:W-:Y:S01]  /*6b30*/  ISETP.NE.AND P1, PT, R176, RZ, PT ;  /* 0x000000ffb000720c */ /* 0x000fe20003f25270 */
[----:B------:R-:W-:Y:S01]  /*6b40*/  UISETP.NE.AND UP0, UPT, UR49, URZ, UPT ;  /* 0x000000ff3100728c */ /* 0x000fe2000bf05270 */
[----:B------:R-:W-:Y:S11]  /*6b50*/  LEA R3, R101, UR48, 0x3 ;  /* 0x0000003065037c11 */ /* 0x000ff6000f8e18ff */
[----:B------:R-:W-:Y:S01]  /*6b60*/  @P1 SHF.L.U32 R2, R167, 0x1f, RZ ;  /* 0x0000001fa7021819 */ /* 0x000fe200000006ff */
[----:B------:R-:W-:Y:S06]  /*6b70*/  BRA.U !UP0, `(.L_x_97) ;  /* 0x0000000108247547 */ /* 0x000fec000b800000 */
[----:B------:R-:W-:Y:S01]  /*6b80*/  IMAD.U32 R5, RZ, RZ, UR51 ;  /* 0x00000033ff057e24 */ /* 0x000fe2000f8e00ff */
[----:B------:R-:W-:Y:S01]  /*6b90*/  MOV R0, UR37 ;  /* 0x0000002500007c02 */ /* 0x000fe20008000f00 */
[----:B------:R-:W-:Y:S03]  /*6ba0*/  UIADD3 UR51, UPT, UPT, UR51, 0x1, URZ ;  /* 0x0000000133337890 */ /* 0x000fe6000fffe0ff */
[----:B------:R-:W-:Y:S01]  /*6bb0*/  @P1 LEA R5, R5, UR48, 0x3 ;  /* 0x0000003005051c11 */ /* 0x000fe2000f8e18ff */
[----:B------:R-:W-:Y:S04]  /*6bc0*/  UISETP.NE.AND UP0, UPT, UR51, 0x4, UPT ;  /* 0x000000043300788c */ /* 0x000fe8000bf05270 */
[----:B------:R-:W-:Y:S01]  /*6bd0*/  @P1 VIADD R5, R5, 0x50 ;  /* 0x0000005005051836 */ /* 0x000fe20000000000 */
[----:B------:R-:W-:Y:S04]  /*6be0*/  USEL UR51, UR51, URZ, UP0 ;  /* 0x000000ff33337287 */ /* 0x000fe80008000000 */
[----:B------:R-:W-:Y:S04]  /*6bf0*/  @P1 PRMT R0, R0, 0x654, R5 ;  /* 0x0000065400001816 */ /* 0x000fe80000000005 */
[----:B------:R2:W-:Y:S04]  /*6c00*/  @P1 SYNCS.ARRIVE.TRANS64.RED.A1T0 RZ, [R0+URZ], RZ ;  /* 0x000000ff00ff19a7 */ /* 0x0005e800081004ff */
.L_x_97:
[----:B------:R-:W3:Y:S01]  /*6c10*/  @P1 SYNCS.PHASECHK.TRANS64.TRYWAIT P0, [R3+URZ+0x30], R2 ;  /* 0x00003002030015a7 */ /* 0x000ee200080011ff */
[----:B------:R-:W-:Y:S01]  /*6c20*/  BSSY B1, `(.L_x_98) ;  /* 0x000001f000017945 */ /* 0x000fe20003800000 */
[----:B---3--:R-:W-:Y:S03]  /*6c30*/  @P1 SEL R103, RZ, 0x1, !P0 ;  /* 0x00000001ff671807 */ /* 0x008fe60004000000 */
[----:B------:R-:W-:Y:S05]  /*6c40*/  @!P1 BRA `(.L_x_99) ;  /* 0x0000000000709947 */ /* 0x000fea0003800000 */
[----:B------:R-:W-:Y:S01]  /*6c50*/  ISETP.NE.AND P1, PT, R108, RZ, PT ;  /* 0x000000ff6c00720c */ /* 0x000fe20003f25270 */
[----:B------:R-:W-:Y:S01]  /*6c60*/  BSSY B0, `(.L_x_100) ;  /* 0x000000b000007945 */ /* 0x000fe20003800000 */
[----:B------:R-:W-:Y:S11]  /*6c70*/  ISETP.NE.AND P0, PT, R103, RZ, PT ;  /* 0x000000ff6700720c */ /* 0x000ff60003f05270 */
[----:B------:R-:W-:Y:S05]  /*6c80*/  @P1 IMAD R4, R101, 0x4000, R178 ;  /* 0x0000400065041824 */ /* 0x000fea00078e02b2 */
[----:B------:R-:W-:Y:S04]  /*6c90*/  @P1 IADD3 R9, PT, PT, R4, UR48, RZ ;  /* 0x0000003004091c10 */ /* 0x000fe8000fffe0ff */
[----:B------:R-:W-:Y:S01]  /*6ca0*/  @P1 IADD3 R7, PT, PT, R102, R9, RZ ;  /* 0x0000000966071210 */ /* 0x000fe20007ffe0ff */
[--C-:B------:R-:W-:Y:S02]  /*6cb0*/  @P1 IMAD.IADD R5, R100, 0x1, R9.reuse ;  /* 0x0000000164051824 */ /* 0x100fe400078e0209 */
[----:B------:R-:W-:Y:S01]  /*6cc0*/  @P1 IMAD.IADD R2, R110, 0x1, R9 ;  /* 0x000000016e021824 */ /* 0x000fe200078e0209 */
[----:B------:R-:W-:Y:S06]  /*6cd0*/  @P0 BRA `(.L_x_101) ;  /* 0x00000000000c0947 */ /* 0x000fec0003800000 */
[----:B--2---:R-:W-:Y:S04]  /*6ce0*/  SHF.L.U32 R0, R167, 0x1f, RZ ;  /* 0x0000001fa7007819 */ /* 0x004fe800000006ff */
[----:B------:R-:W2:Y:S02]  /*6cf0*/  SYNCS.PHASECHK.TRANS64.TRYWAIT P0, [R3+URZ+0x30], R0 ;  /* 0x00003000030075a7 */ /* 0x000ea400080011ff */
[----:B--2---:R-:W-:Y:S05]  /*6d00*/  @!P0 BRA `(.L_x_102) ;  /* 0x0000004400f48947 */ /* 0x004fea0003800000 */
.L_x_101:
[----:B------:R-:W-:Y:S05]  /*6d10*/  BSYNC B0 ;  /* 0x0000000000007941 */ /* 0x000fea0003800000 */
.L_x_100:
[----:B------:R-:W-:Y:S01]  /*6d20*/  ISETP.NE.AND P0, PT, R108, RZ, PT ;  /* 0x000000ff6c00720c */ /* 0x000fe20003f05270 */
[----:B------:R-:W-:Y:S11]  /*6d30*/  VIADD R101, R101, 0x1 ;  /* 0x0000000165657836 */ /* 0x000ff60000000000 */
[----:B------:R-:W-:Y:S01]  /*6d40*/  @!UPT UIADD3 URZ, UPT, UPT, URZ, URZ, URZ ;  /* 0x000000fffffff290 */ /* 0x000fe2000fffe0ff */
[----:B------:R3:W4:Y:S01]  /*6d50*/  @P0 LDS.128 R88, [R4+UR48+0x400] ;  /* 0x0004003004580984 */ /* 0x0007220008000c00 */
[--C-:B--2---:R-:W-:Y:S01]  /*6d60*/  @P0 IMAD.IADD R3, R102, 0x1, R5.reuse ;  /* 0x0000000166030824 */ /* 0x104fe200078e0205 */
[C---:B------:R-:W-:Y:S01]  /*6d70*/  @P0 IADD3 R0, PT, PT, R110.reuse, R7, RZ ;  /* 0x000000076e000210 */ /* 0x040fe20007ffe0ff */
[C---:B------:R-:W-:Y:S01]  /*6d80*/  @P0 IMAD.IADD R6, R110.reuse, 0x1, R5 ;  /* 0x000000016e060824 */ /* 0x040fe200078e0205 */
[----:B------:R3:W2:Y:S02]  /*6d90*/  @P0 LDS.128 R96, [R2+0x400] ;  /* 0x0004000002600984 */ /* 0x0006a40000000c00 */
[----:B------:R-:W-:Y:S02]  /*6da0*/  @P0 IADD3 R8, PT, PT, R110, R3, RZ ;  /* 0x000000036e080210 */ /* 0x000fe40007ffe0ff */
[----:B------:R3:W1:Y:S04]  /*6db0*/  @P0 LDS.128 R104, [R7+0x400] ;  /* 0x0004000007680984 */ /* 0x0006680000000c00 */
[----:B------:R3:W1:Y:S04]  /*6dc0*/  @P0 LDS.128 R112, [R0+0x400] ;  /* 0x0004000000700984 */ /* 0x0006680000000c00 */
[----:B------:R3:W1:Y:S04]  /*6dd0*/  @P0 LDS.128 R120, [R5+0x400] ;  /* 0x0004000005780984 */ /* 0x0006680000000c00 */
[----:B------:R3:W1:Y:S04]  /*6de0*/  @P0 LDS.128 R128, [R6+0x400] ;  /* 0x0004000006800984 */ /* 0x0006680000000c00 */
[----:B------:R3:W1:Y:S04]  /*6df0*/  @P0 LDS.128 R136, [R3+0x400] ;  /* 0x0004000003880984 */ /* 0x0006680000000c00 */
[----:B------:R3:W1:Y:S02]  /*6e00*/  @P0 LDS.128 R144, [R8+0x400] ;  /* 0x0004000008900984 */ /* 0x0006640000000c00 */
.L_x_99:
[----:B------:R-:W-:Y:S05]  /*6e10*/  BSYNC B1 ;  /* 0x0000000000017941 */ /* 0x000fea0003800000 */
.L_x_98:
[----:B---3--:R-:W-:Y:S05]  /*6e20*/  VIADD R3, R80, 0x40 ;  /* 0x0000004050037836 */ /* 0x008fea0000000000 */
[----:B------:R-:W-:Y:S04]  /*6e30*/  SHF.R.U32.HI R3, RZ, 0x15, R3 ;  /* 0x00000015ff037819 */ /* 0x000fe80000011603 */
[----:B------:R-:W-:Y:S11]  /*6e40*/  LOP3.LUT P0, RZ, R3, 0x3, R162, 0x48, !PT ;  /* 0x0000000303ff7812 */ /* 0x000ff600078048a2 */
[----:B------:R-:W-:Y:S02]  /*6e50*/  @!UPT UIADD3 URZ, UPT, UPT, URZ, URZ, URZ ;  /* 0x000000fffffff290 */ /* 0x000fe4000fffe0ff */
[----:B------:R-:W-:Y:S05]  /*6e60*/  @!P0 BRA `(.L_x_103) ;  /* 0x0000000000408947 */ /* 0x000fea0003800000 */
[----:B------:R-:W3:Y:S01]  /*6e70*/  LDCU.64 UR8, c[0x4][0x70] ;  /* 0x01000e00ff0877ac */ /* 0x000ee20008000a00 */
[----:B------:R-:W-:Y:S01]  /*6e80*/  MOV R3, 0x0 ;  /* 0x0000000000037802 */ /* 0x000fe20000000f00 */
[----:B------:R-:W-:Y:S02]  /*6e90*/  HFMA2 R12, -RZ, RZ, 0, 5.9604644775390625e-08 ;  /* 0x00000001ff0c7431 */ /* 0x000fe400000001ff */
[----:B------:R-:W-:Y:S02]  /*6ea0*/  IMAD.MOV.U32 R8, RZ, RZ, 0x192 ;  /* 0x00000192ff087424 */ /* 0x000fe400078e00ff */
[----:B------:R-:W-:Y:S01]  /*6eb0*/  IMAD.MOV.U32 R13, RZ, RZ, RZ ;  /* 0x000000ffff0d7224 */ /* 0x000fe200078e00ff */
[----:B------:R-:W5:Y:S01]  /*6ec0*/  LDCU.64 UR6, c[0x4][0x78] ;  /* 0x01000f00ff0677ac */ /* 0x000f620008000a00 */
[----:B------:R-:W1:Y:S01]  /*6ed0*/  LDC.64 R2, c[0x4][R3] ;  /* 0x0100000003027b82 */ /* 0x000e620000000a00 */
[----:B------:R-:W2:Y:S01]  /*6ee0*/  LDCU.64 UR4, c[0x4][0x10] ;  /* 0x01000200ff0477ac */ /* 0x000ea20008000a00 */
[----:B---3--:R-:W-:Y:S01]  /*6ef0*/  MOV R5, UR9 ;  /* 0x0000000900057c02 */ /* 0x008fe20008000f00 */
[----:B------:R-:W-:Y:S01]  /*6f00*/  IMAD.U32 R4, RZ, RZ, UR8 ;  /* 0x00000008ff047e24 */ /* 0x000fe2000f8e00ff */
[----:B-----5:R-:W-:Y:S01]  /*6f10*/  MOV R7, UR7 ;  /* 0x0000000700077c02 */ /* 0x020fe20008000f00 */
[----:B------:R-:W-:Y:S01]  /*6f20*/  IMAD.U32 R6, RZ, RZ, UR6 ;  /* 0x00000006ff067e24 */ /* 0x000fe2000f8e00ff */
[----:B--2---:R-:W-:Y:S01]  /*6f30*/  MOV R11, UR5 ;  /* 0x00000005000b7c02 */ /* 0x004fe20008000f00 */
[----:B------:R-:W-:Y:S02]  /*6f40*/  IMAD.U32 R10, RZ, RZ, UR4 ;  /* 0x00000004ff0a7e24 */ /* 0x000fe4000f8e00ff */
[----:B------:R-:W-:Y:S07]  /*6f50*/  LEPC R20, `(.L_x_103) ;  /* 0x000000001014794e */ /* 0x000fee0000000000 */
[----:B-1--4-:R-:W-:Y:S05]  /*6f60*/  CALL.ABS.NOINC R2 ;  /* 0x0000000002007343 */ /* 0x012fea0003c00000 */
.L_x_103:
[----:B------:R-:W-:Y:S05]  /*6f70*/  WARPSYNC.ALL ;  /* 0x0000000000007948 */ /* 0x000fea0003800000 */
[----:B------:R-:W-:Y:S01]  /*6f80*/  R2UR UR4, R80 ;  /* 0x00000000500472ca */ /* 0x000fe200000e0000 */
[--C-:B----4-:R-:W-:Y:S01]  /*6f90*/  HADD2.F32 R82, -RZ, R88.reuse.H0_H0 ;  /* 0x20000058ff527230 */ /* 0x110fe20000004100 */
[----:B------:R-:W-:Y:S01]  /*6fa0*/  ISETP.NE.AND P6, PT, R176, RZ, PT ;  /* 0x000000ffb000720c */ /* 0x000fe20003fc5270 */
[----:B------:R-:W-:Y:S01]  /*6fb0*/  HADD2.F32 R83, -RZ, R88.H1_H1 ;  /* 0x30000058ff537230 */ /* 0x000fe20000004100 */
[----:B--2---:R-:W-:Y:S01]  /*6fc0*/  MOV R0, UR51 ;  /* 0x0000003300007c02 */ /* 0x004fe20008000f00 */
[--C-:B------:R-:W-:Y:S01]  /*6fd0*/  HADD2.F32 R84, -RZ, R89.reuse.H0_H0 ;  /* 0x20000059ff547230 */ /* 0x100fe20000004100 */
[----:B------:R-:W-:Y:S01]  /*6fe0*/  MOV R85, UR37 ;  /* 0x0000002500557c02 */ /* 0x000fe20008000f00 */
[----:B------:R-:W-:Y:S01]  /*6ff0*/  HADD2.F32 R86, -RZ, R89.H1_H1 ;  /* 0x30000059ff567230 */ /* 0x000fe20000004100 */
[----:B------:R-:W-:Y:S01]  /*7000*/  ISETP.NE.AND P0, PT, R170, RZ, PT ;  /* 0x000000ffaa00720c */ /* 0x000fe20003f05270 */
[----:B------:R-:W-:Y:S04]  /*7010*/  BSSY.RECONVERGENT B0, `(.L_x_104) ;  /* 0x00000fc000007945 */ /* 0x000fe80003800200 */
[----:B------:R-:W2:Y:S02]  /*7020*/  LDTM.x64 R4, tmem[UR4+0x40] ;  /* 0x00004004000479ee */ /* 0x000ea40008340000 */
[----:B------:R-:W-:Y:S04]  /*7030*/  @P6 LEA R0, R0, UR48, 0x3 ;  /* 0x0000003000006c11 */ /* 0x000fe8000f8e18ff */
[----:B------:R-:W-:Y:S04]  /*7040*/  @P6 IADD3 R0, PT, PT, R0, 0x50, RZ ;  /* 0x0000005000006810 */ /* 0x000fe80007ffe0ff */
[----:B------:R-:W-:Y:S01]  /*7050*/  @P6 PRMT R85, R85, 0x654, R0 ;  /* 0x0000065455556816 */ /* 0x000fe20000000000 */
[C---:B--2---:R-:W-:Y:S01]  /*7060*/  FMUL R0, R78.reuse, R4 ;  /* 0x000000044e007220 */ /* 0x044fe20000400000 */
[C---:B------:R-:W-:Y:S01]  /*7070*/  FMUL R2, R78.reuse, R5 ;  /* 0x000000054e027220 */ /* 0x040fe20000400000 */
[C---:B------:R-:W-:Y:S01]  /*7080*/  FMUL R3, R78.reuse, R6 ;  /* 0x000000064e037220 */ /* 0x040fe20000400000 */
[C---:B------:R-:W-:Y:S01]  /*7090*/  FMUL R7, R78.reuse, R7 ;  /* 0x000000074e077220 */ /* 0x040fe20000400000 */
[C---:B------:R-:W-:Y:S01]  /*70a0*/  FFMA R0, R81.reuse, R82, R0 ;  /* 0x0000005251007223 */ /* 0x040fe20000000000 */
[C---:B------:R-:W-:Y:S01]  /*70b0*/  FFMA R2, R81.reuse, R83, R2 ;  /* 0x0000005351027223 */ /* 0x040fe20000000002 */
[--C-:B------:R-:W-:Y:S02]  /*70c0*/  HADD2.F32 R83, -RZ, R90.reuse.H0_H0 ;  /* 0x2000005aff537230 */ /* 0x100fe40000004100 */
[C---:B------:R-:W-:Y:S01]  /*70d0*/  FFMA R3, R81.reuse, R84, R3 ;  /* 0x0000005451037223 */ /* 0x040fe20000000003 */
[----:B------:R-:W-:Y:S01]  /*70e0*/  FFMA R7, R81, R86, R7 ;  /* 0x0000005651077223 */ /* 0x000fe20000000007 */
[----:B------:R-:W-:Y:S01]  /*70f0*/  FMUL R4, R78, R8 ;  /* 0x000000084e047220 */ /* 0x000fe20000400000 */
[----:B-1----:R-:W-:Y:S01]  /*7100*/  F2FP.F16.F32.PACK_AB R92, R2, R0 ;  /* 0x00000000025c723e */ /* 0x002fe200000000ff */
[----:B------:R-:W-:Y:S02]  /*7110*/  HADD2.F32 R82, -RZ, R90.H1_H1 ;  /* 0x3000005aff527230 */ /* 0x000fe40000004100 */
[C---:B------:R-:W-:Y:S01]  /*7120*/  FMUL R5, R78.reuse, R9 ;  /* 0x000000094e057220 */ /* 0x040fe20000400000 */
[----:B------:R-:W-:Y:S01]  /*7130*/  F2FP.F16.F32.PACK_AB R93, R7, R3 ;  /* 0x00000003075d723e */ /* 0x000fe200000000ff */
        /* <DEDUP_REMOVED lines=19> */
[----:B------:R1:W-:Y:S01]  /*7270*/  STS.128 [R178+UR48+0x4400], R92 ;  /* 0x0044005cb2007988 */ /* 0x0003e20008000c30 */
        /* <DEDUP_REMOVED lines=8> */
[C---:B------:R-:W-:Y:S01]  /*7300*/  FMUL R14, R78.reuse, R18 ;  /* 0x000000124e0e7220 */ /* 0x040fe20000400000 */
[----:B------:R-:W-:Y:S01]  /*7310*/  F2FP.F16.F32.PACK_AB R117, R15, R10 ;  /* 0x0000000a0f75723e */ /* 0x000fe200000000ff */
[C---:B------:R-:W-:Y:S01]  /*7320*/  FFMA R12, R81.reuse, R3, R12 ;  /* 0x00000003510c7223 */ /* 0x040fe2000000000c */
[--C-:B------:R-:W-:Y:S02]  /*7330*/  HADD2.F32 R3, -RZ, R99.reuse.H0_H0 ;  /* 0x20000063ff037230 */ /* 0x100fe40000004100 */
[C---:B------:R-:W-:Y:S01]  /*7340*/  FFMA R13, R81.reuse, R0, R13 ;  /* 0x00000000510d7223 */ /* 0x040fe2000000000d */
[----:B------:R-:W-:Y:S02]  /*7350*/  HADD2.F32 R2, -RZ, R99.H1_H1 ;  /* 0x30000063ff027230 */ /* 0x000fe40000004100 */
[C---:B------:R-:W-:Y:S01]  /*7360*/  FMUL R19, R78.reuse, R19 ;  /* 0x000000134e137220 */ /* 0x040fe20000400000 */
[--C-:B------:R-:W-:Y:S02]  /*7370*/  HADD2.F32 R83, -RZ, R104.reuse.H0_H0 ;  /* 0x20000068ff537230 */ /* 0x100fe40000004100 */
[----:B------:R-:W-:Y:S01]  /*7380*/  FFMA R14, R81, R3, R14 ;  /* 0x00000003510e7223 */ /* 0x000fe2000000000e */
[----:B------:R-:W-:Y:S01]  /*7390*/  F2FP.F16.F32.PACK_AB R118, R13, R12 ;  /* 0x0000000c0d76723e */ /* 0x000fe200000000ff */
        /* <DEDUP_REMOVED lines=38> */
[C---:B------:R-:W-:Y:S01]  /*7600*/  FMUL R31, R78.reuse, R31 ;  /* 0x0000001f4e1f7220 */ /* 0x040fe20000400000 */
[----:B------:R3:W-:Y:S01]  /*7610*/  STS.128 [R177+0x4400], R124 ;  /* 0x0044007cb1007388 */ /* 0x0007e20000000c00 */
[--C-:B------:R-:W-:Y:S02]  /*7620*/  HADD2.F32 R3, -RZ, R114.reuse.H0_H0 ;  /* 0x20000072ff037230 */ /* 0x100fe40000004100 */
[----:B------:R-:W-:Y:S01]  /*7630*/  FFMA R26, R81, R0, R26 ;  /* 0x00000000511a7223 */ /* 0x000fe2000000001a */
[----:B------:R-:W-:Y:S01]  /*7640*/  HADD2.F32 R0, -RZ, R113.H1_H1 ;  /* 0x30000071ff007230 */ /* 0x000fe20000004100 */
[----:B------:R-:W-:Y:S01]  /*7650*/  F2FP.F16.F32.PACK_AB R132, R25, R24 ;  /* 0x000000181984723e */ /* 0x000fe200000000ff */
[C---:B------:R-:W-:Y:S01]  /*7660*/  FMUL R28, R78.reuse, R32 ;  /* 0x000000204e1c7220 */ /* 0x040fe20000400000 */
[----:B------:R-:W-:Y:S02]  /*7670*/  HADD2.F32 R2, -RZ, R114.H1_H1 ;  /* 0x30000072ff027230 */ /* 0x000fe40000004100 */
[C---:B------:R-:W-:Y:S01]  /*7680*/  FMUL R29, R78.reuse, R33 ;  /* 0x000000214e1d7220 */ /* 0x040fe20000400000 */
[--C-:B------:R-:W-:Y:S02]  /*7690*/  HADD2.F32 R83, -RZ, R115.reuse.H0_H0 ;  /* 0x20000073ff537230 */ /* 0x100fe40000004100 */
[C---:B------:R-:W-:Y:S01]  /*76a0*/  FFMA R31, R81.reuse, R0, R31 ;  /* 0x00000000511f7223 */ /* 0x040fe2000000001f */
[C---:B------:R-:W-:Y:S01]  /*76b0*/  FFMA R28, R81.reuse, R3, R28 ;  /* 0x00000003511c7223 */ /* 0x040fe2000000001c */
[----:B------:R-:W-:Y:S01]  /*76c0*/  FFMA R29, R81, R2, R29 ;  /* 0x00000002511d7223 */ /* 0x000fe2000000001d */
[C---:B------:R-:W-:Y:S01]  /*76d0*/  FMUL R30, R78.reuse, R34 ;  /* 0x000000224e1e7220 */ /* 0x040fe20000400000 */
[----:B------:R-:W-:Y:S01]  /*76e0*/  HADD2.F32 R82, -RZ, R115.H1_H1 ;  /* 0x30000073ff527230 */ /* 0x000fe20000004100 */
[----:B------:R-:W-:Y:S01]  /*76f0*/  F2FP.F16.F32.PACK_AB R133, R31, R26 ;  /* 0x0000001a1f85723e */ /* 0x000fe200000000ff */
        /* <DEDUP_REMOVED lines=16> */
[----:B-1----:R-:W-:Y:S01]  /*7800*/  F2FP.F16.F32.PACK_AB R92, R33, R32 ;  /* 0x00000020215c723e */ /* 0x002fe200000000ff */
        /* <DEDUP_REMOVED lines=42> */
[--C-:B------:R-:W-:Y:S02]  /*7ab0*/  HADD2.F32 R3, -RZ, R136.reuse.H0_H0 ;  /* 0x20000088ff037230 */ /* 0x100fe40000004100 */
[C---:B------:R-:W-:Y:S01]  /*7ac0*/  FFMA R46, R81.reuse, R83, R46 ;  /* 0x00000053512e7223 */ /* 0x040fe2000000002e */
[C---:B------:R-:W-:Y:S01]  /*7ad0*/  FMUL R48, R78.reuse, R52 ;  /* 0x000000344e307220 */ /* 0x040fe20000400000 */
        /* <DEDUP_REMOVED lines=17> */
[C---:B------:R-:W-:Y:S01]  /*7bf0*/  FFMA R52, R81.reuse, R0, R52 ;  /* 0x0000000051347223 */ /* 0x040fe20000000034 */
[C---:B------:R-:W-:Y:S01]  /*7c00*/  FFMA R53, R81.reuse, R2, R53 ;  /* 0x0000000251357223 */ /* 0x040fe20000000035 */
[----:B------:R-:W-:Y:S02]  /*7c10*/  HADD2.F32 R0, -RZ, R139.H1_H1 ;  /* 0x3000008bff007230 */ /* 0x000fe40000004100 */
[----:B------:R-:W-:Y:S01]  /*7c20*/  FFMA R54, R81, R3, R54 ;  /* 0x0000000351367223 */ /* 0x000fe20000000036 */
[C---:B------:R-:W-:Y:S01]  /*7c30*/  FMUL R59, R78.reuse, R59 ;  /* 0x0000003b4e3b7220 */ /* 0x040fe20000400000 */
[--C-:B------:R-:W-:Y:S02]  /*7c40*/  HADD2.F32 R3, -RZ, R144.reuse.H0_H0 ;  /* 0x20000090ff037230 */ /* 0x100fe40000004100 */
[C---:B------:R-:W-:Y:S01]  /*7c50*/  FMUL R56, R78.reuse, R60 ;  /* 0x0000003c4e387220 */ /* 0x040fe20000400000 */
[----:B------:R-:W-:Y:S02]  /*7c60*/  HADD2.F32 R2, -RZ, R144.H1_H1 ;  /* 0x30000090ff027230 */ /* 0x000fe40000004100 */
[C---:B------:R-:W-:Y:S01]  /*7c70*/  FMUL R57, R78.reuse, R61 ;  /* 0x0000003d4e397220 */ /* 0x040fe20000400000 */
[--C-:B------:R-:W-:Y:S01]  /*7c80*/  HADD2.F32 R83, -RZ, R145.reuse.H0_H0 ;  /* 0x20000091ff537230 */ /* 0x100fe20000004100 */
[----:B------:R-:W-:Y:S01]  /*7c90*/  F2FP.F16.F32.PACK_AB R118, R45, R44 ;  /* 0x0000002c2d76723e */ /* 0x000fe200000000ff */
[C---:B------:R-:W-:Y:S01]  /*7ca0*/  FMUL R58, R78.reuse, R62 ;  /* 0x0000003e4e3a7220 */ /* 0x040fe20000400000 */
[----:B------:R-:W-:Y:S01]  /*7cb0*/  F2FP.F16.F32.PACK_AB R119, R51, R46 ;  /* 0x0000002e3377723e */ /* 0x000fe200000000ff */
[C---:B------:R-:W-:Y:S01]  /*7cc0*/  FFMA R59, R81.reuse, R0, R59 ;  /* 0x00000000513b7223 */ /* 0x040fe2000000003b */
[C---:B------:R-:W-:Y:S01]  /*7cd0*/  FFMA R56, R81.reuse, R3, R56 ;  /* 0x0000000351387223 */ /* 0x040fe20000000038 */
[----:B------:R-:W-:Y:S02]  /*7ce0*/  HADD2.F32 R0, -RZ, R145.H1_H1 ;  /* 0x30000091ff007230 */ /* 0x000fe40000004100 */
[C---:B------:R-:W-:Y:S01]  /*7cf0*/  FFMA R57, R81.reuse, R2, R57 ;  /* 0x0000000251397223 */ /* 0x040fe20000000039 */
[----:B------:R1:W-:Y:S01]  /*7d00*/  STS.128 [R182+0x4400], R116 ;  /* 0x00440074b6007388 */ /* 0x0003e20000000c00 */
[C---:B------:R-:W-:Y:S01]  /*7d10*/  FMUL R63, R78.reuse, R63 ;  /* 0x0000003f4e3f7220 */ /* 0x040fe20000400000 */
[--C-:B------:R-:W-:Y:S02]  /*7d20*/  HADD2.F32 R3, -RZ, R146.reuse.H0_H0 ;  /* 0x20000092ff037230 */ /* 0x100fe40000004100 */
[C---:B------:R-:W-:Y:S01]  /*7d30*/  FFMA R58, R81.reuse, R83, R58 ;  /* 0x00000053513a7223 */ /* 0x040fe2000000003a */
        /* <DEDUP_REMOVED lines=8> */
[----:B---3--:R-:W-:Y:S01]  /*7dc0*/  F2FP.F16.F32.PACK_AB R124, R49, R48 ;  /* 0x00000030317c723e */ /* 0x008fe200000000ff */
[----:B------:R-:W-:Y:S01]  /*7dd0*/  FFMA R60, R81, R3, R60 ;  /* 0x00000003513c7223 */ /* 0x000fe2000000003c */
[----:B------:R-:W-:Y:S01]  /*7de0*/  F2FP.F16.F32.PACK_AB R125, R55, R50 ;  /* 0x00000032377d723e */ /* 0x000fe200000000ff */
[----:B------:R-:W-:Y:S01]  /*7df0*/  FFMA R61, R81, R2, R61 ;  /* 0x00000002513d7223 */ /* 0x000fe2000000003d */
[----:B------:R-:W-:Y:S01]  /*7e00*/  F2FP.F16.F32.PACK_AB R126, R53, R52 ;  /* 0x00000034357e723e */ /* 0x000fe200000000ff */
[----:B------:R-:W-:Y:S01]  /*7e10*/  FFMA R62, R81, R83, R62 ;  /* 0x00000053513e7223 */ /* 0x000fe2000000003e */
[----:B------:R-:W-:Y:S01]  /*7e20*/  F2FP.F16.F32.PACK_AB R127, R59, R54 ;  /* 0x000000363b7f723e */ /* 0x000fe200000000ff */
[----:B------:R-:W-:Y:S01]  /*7e30*/  FFMA R67, R81, R82, R67 ;  /* 0x0000005251437223 */ /* 0x000fe20000000043 */
[----:B----4-:R-:W-:Y:S02]  /*7e40*/  F2FP.F16.F32.PACK_AB R132, R57, R56 ;  /* 0x000000383984723e */ /* 0x010fe400000000ff */
[----:B------:R-:W-:Y:S01]  /*7e50*/  F2FP.F16.F32.PACK_AB R133, R63, R58 ;  /* 0x0000003a3f85723e */ /* 0x000fe200000000ff */
[----:B------:R1:W-:Y:S01]  /*7e60*/  STS.128 [R174+0x4400], R124 ;  /* 0x0044007cae007388 */ /* 0x0003e20000000c00 */
[----:B------:R-:W-:Y:S02]  /*7e70*/  F2FP.F16.F32.PACK_AB R134, R61, R60 ;  /* 0x0000003c3d86723e */ /* 0x000fe400000000ff */
[----:B------:R-:W-:Y:S02]  /*7e80*/  F2FP.F16.F32.PACK_AB R135, R67, R62 ;  /* 0x0000003e4387723e */ /* 0x000fe400000000ff */
[----:B------:R-:W-:Y:S02]  /*7e90*/  LEA R0, R101, UR48, 0x3 ;  /* 0x0000003065007c11 */ /* 0x000fe4000f8e18ff */
[----:B------:R-:W-:Y:S01]  /*7ea0*/  @P6 SHF.L.U32 R3, R167, 0x1f, RZ ;  /* 0x0000001fa7036819 */ /* 0x000fe200000006ff */
        /* <DEDUP_REMOVED lines=9> */
[----:B------:R-:W-:Y:S02]  /*7f40*/  UIADD3 UR8, UP0, UPT, UR52, 0x680, URZ ;  /* 0x0000068034087890 */ /* 0x000fe4000ff1e0ff */
[----:B------:R-:W-:Y:S02]  /*7f50*/  UIADD3 UR5, UPT, UPT, UR41, 0x40, URZ ;  /* 0x0000004029057890 */ /* 0x000fe4000fffe0ff */
[----:B------:R-:W-:Y:S02]  /*7f60*/  UIADD3 UR4, UPT, UPT, UR48, 0x4400, URZ ;  /* 0x0000440030047890 */ /* 0x000fe4000fffe0ff */
[----:B------:R-:W-:Y:S01]  /*7f70*/  UIADD3.X UR9, UPT, UPT, URZ, UR53, URZ, UP0, !UPT ;  /* 0x00000035ff097290 */ /* 0x000fe200087fe4ff */
[----:B------:R-:W-:Y:S01]  /*7f80*/  UMOV UR6, UR42 ;  /* 0x0000002a00067c82 */ /* 0x000fe20008000000 */
[----:B------:R-:W-:Y:S07]  /*7f90*/  UMOV UR7, UR36 ;  /* 0x0000002400077c82 */ /* 0x000fee0008000000 */
[----:B------:R2:W-:Y:S01]  /*7fa0*/  UTMASTG.3D [UR4], [UR8] ;  /* 0x00000004080073b5 */ /* 0x0005e20008010000 */
[----:B------:R0:W-:Y:S01]  /*7fb0*/  UTMACMDFLUSH ;  /* 0x00000000000079b7 */ /* 0x0001e20000000000 */
[----:B--2---:R-:W-:Y:S04]  /*7fc0*/  DEPBAR.LE SB0, 0x1 ;  /* 0x000080400000791a */ /* 0x004fe80000000000 */
.L_x_105:
[----:B------:R-:W-:Y:S05]  /*7fd0*/  BSYNC.RECONVERGENT B0 ;  /* 0x0000000000007941 */ /* 0x000fea0003800200 */
.L_x_104:
[----:B------:R-:W-:Y:S01]  /*7fe0*/  BAR.SYNC.DEFER_BLOCKING 0x1, 0x80 ;  /* 0x0042000000007b1d */ /* 0x000fe20000010000 */
[----:B------:R-:W-:Y:S04]  /*7ff0*/  UIADD3 UR40, UPT, UPT, UR51, 0x1, URZ ;  /* 0x0000000133287890 */ /* 0x000fe8000fffe0ff */
[----:B------:R-:W-:Y:S04]  /*8000*/  UISETP.NE.AND UP0, UPT, UR40, 0x4, UPT ;  /* 0x000000042800788c */ /* 0x000fe8000bf05270 */
[----:B------:R-:W-:Y:S01]  /*8010*/  USEL UR40, UR40, URZ, UP0 ;  /* 0x000000ff28287287 */ /* 0x000fe20008000000 */
[----:B------:R2:W-:Y:S01]  /*8020*/  @P6 SYNCS.ARRIVE.TRANS64.RED.A1T0 RZ, [R85+URZ], RZ ;  /* 0x000000ff55ff69a7 */ /* 0x0005e200081004ff */
[----:B------:R-:W-:Y:S01]  /*8030*/  BSSY B1, `(.L_x_106) ;  /* 0x0000020000017945 */ /* 0x000fe20003800000 */
[----:B------:R-:W3:Y:S02]  /*8040*/  @P6 SYNCS.PHASECHK.TRANS64.TRYWAIT P0, [R0+URZ+0x30], R3 ;  /* 0x00003003000065a7 */ /* 0x000ee400080011ff */
[----:B---3--:R-:W-:Y:S01]  /*8050*/  @P6 SEL R103, RZ, 0x1, !P0 ;  /* 0x00000001ff676807 */ /* 0x008fe20004000000 */
[----:B--2---:R-:W-:Y:S06]  /*8060*/  @!P6 BRA `(.L_x_107) ;  /* 0x000000000070e947 */ /* 0x004fec0003800000 */
        /* <DEDUP_REMOVED lines=9> */
[----:B------:R-:W-:Y:S04]  /*8100*/  SHF.L.U32 R7, R167, 0x1f, RZ ;  /* 0x0000001fa7077819 */ /* 0x000fe800000006ff */
[----:B------:R-:W2:Y:S02]  /*8110*/  SYNCS.PHASECHK.TRANS64.TRYWAIT P0, [R0+URZ+0x30], R7 ;  /* 0x00003007000075a7 */ /* 0x000ea400080011ff */
[----:B--2---:R-:W-:Y:S05]  /*8120*/  @!P0 BRA `(.L_x_110) ;  /* 0x0000003400008947 */ /* 0x004fea0003800000 */
.L_x_109:
[----:B------:R-:W-:Y:S05]  /*8130*/  BSYNC B0 ;  /* 0x0000000000007941 */ /* 0x000fea0003800000 */
.L_x_108:
        /* <DEDUP_REMOVED lines=15> */
.L_x_107:
[----:B------:R-:W-:Y:S05]  /*8230*/  BSYNC B1 ;  /* 0x0000000000017941 */ /* 0x000fea0003800000 */
.L_x_106:
        /* <DEDUP_REMOVED lines=21> */
.L_x_111:
[----:B------:R-:W-:Y:S05]  /*8390*/  WARPSYNC.ALL ;  /* 0x0000000000007948 */ /* 0x000fea0003800000 */
[----:B------:R-:W-:Y:S01]  /*83a0*/  R2UR UR4, R80 ;  /* 0x00000000500472ca */ /* 0x000fe200000e0000 */
[--C-:B----4-:R-:W-:Y:S01]  /*83b0*/  HADD2.F32 R82, -RZ, R88.reuse.H0_H0 ;  /* 0x20000058ff527230 */ /* 0x110fe20000004100 */
[----:B------:R-:W-:Y:S01]  /*83c0*/  ISETP.NE.AND P6, PT, R176, RZ, PT ;  /* 0x000000ffb000720c */ /* 0x000fe20003fc5270 */
[----:B------:R-:W-:Y:S01]  /*83d0*/  HADD2.F32 R83, -RZ, R88.H1_H1 ;  /* 0x30000058ff537230 */ /* 0x000fe20000004100 */
[----:B------:R-:W-:Y:S01]  /*83e0*/  MOV R3, UR40 ;  /* 0x0000002800037c02 */ /* 0x000fe20008000f00 */
[----:B------:R-:W-:Y:S01]  /*83f0*/  BSSY.RECONVERGENT B0, `(.L_x_112) ;  /* 0x0000100000007945 */ /* 0x000fe20003800200 */
[----:B------:R-:W-:Y:S02]  /*8400*/  MOV R84, UR37 ;  /* 0x0000002500547c02 */ /* 0x000fe40008000f00 */
[----:B------:R-:W-:Y:S05]  /*8410*/  ISETP.NE.AND P0, PT, R170, RZ, PT ;  /* 0x000000ffaa00720c */ /* 0x000fea0003f05270 */
[----:B------:R-:W3:Y:S02]  /*8420*/  LDTM.x64 R4, tmem[UR4+0x80] ;  /* 0x00008004000479ee */ /* 0x000ee40008340000 */
[----:B------:R-:W-:Y:S04]  /*8430*/  @P6 LEA R3, R3, UR48, 0x3 ;  /* 0x0000003003036c11 */ /* 0x000fe8000f8e18ff */
[----:B------:R-:W-:Y:S04]  /*8440*/  @P6 IADD3 R3, PT, PT, R3, 0x50, RZ ;  /* 0x0000005003036810 */ /* 0x000fe80007ffe0ff */
[----:B------:R-:W-:Y:S01]  /*8450*/  @P6 PRMT R84, R84, 0x654, R3 ;  /* 0x0000065454546816 */ /* 0x000fe20000000003 */
[C---:B---3--:R-:W-:Y:S01]  /*8460*/  FMUL R0, R78.reuse, R4 ;  /* 0x000000044e007220 */ /* 0x048fe20000400000 */
[C---:B------:R-:W-:Y:S01]  /*8470*/  FMUL R3, R78.reuse, R6 ;  /* 0x000000064e037220 */ /* 0x040fe20000400000 */
[C---:B------:R-:W-:Y:S01]  /*8480*/  FMUL R4, R78.reuse, R8 ;  /* 0x000000084e047220 */ /* 0x040fe20000400000 */
[C---:B------:R-:W-:Y:S01]  /*8490*/  FMUL R6, R78.reuse, R10 ;  /* 0x0000000a4e067220 */ /* 0x040fe20000400000 */
[C---:B------:R-:W-:Y:S01]  /*84a0*/  FFMA R0, R81.reuse, R82, R0 ;  /* 0x0000005251007223 */ /* 0x040fe20000000000 */
[C---:B------:R-:W-:Y:S01]  /*84b0*/  FMUL R8, R78.reuse, R12 ;  /* 0x0000000c4e087220 */ /* 0x040fe20000400000 */
        /* <DEDUP_REMOVED lines=38> */
[--C-:B------:R-:W-:Y:S02]  /*8720*/  HADD2.F32 R64, -RZ, R89.reuse.H0_H0 ;  /* 0x20000059ff407230 */ /* 0x100fe40000004100 */
[C---:B------:R-:W-:Y:S01]  /*8730*/  FMUL R49, R78.reuse, R53 ;  /* 0x000000354e317220 */ /* 0x040fe20000400000 */
[C---:B------:R-:W-:Y:S01]  /*8740*/  FMUL R62, R78.reuse, R66 ;  /* 0x000000424e3e7220 */ /* 0x040fe20000400000 */
[----:B------:R-:W-:Y:S02]  /*8750*/  HADD2.F32 R66, -RZ, R89.H1_H1 ;  /* 0x30000059ff427230 */ /* 0x000fe40000004100 */
[C---:B------:R-:W-:Y:S01]  /*8760*/  FMUL R53, R78.reuse, R57 ;  /* 0x000000394e357220 */ /* 0x040fe20000400000 */
[C---:B------:R-:W-:Y:S01]  /*8770*/  FMUL R7, R78.reuse, R7 ;  /* 0x000000074e077220 */ /* 0x040fe20000400000 */
[C---:B------:R-:W-:Y:S01]  /*8780*/  FMUL R57, R78.reuse, R61 ;  /* 0x0000003d4e397220 */ /* 0x040fe20000400000 */
[----:B------:R-:W-:Y:S01]  /*8790*/  FMUL R61, R78, R65 ;  /* 0x000000414e3d7220 */ /* 0x000fe20000400000 */
[--C-:B------:R-:W-:Y:S02]  /*87a0*/  HADD2.F32 R65, -RZ, R90.reuse.H0_H0 ;  /* 0x2000005aff417230 */ /* 0x100fe40000004100 */
[C---:B------:R-:W-:Y:S01]  /*87b0*/  FFMA R2, R81.reuse, R83, R2 ;  /* 0x0000005351027223 */ /* 0x040fe20000000002 */
[C---:B------:R-:W-:Y:S01]  /*87c0*/  FFMA R3, R81.reuse, R64, R3 ;  /* 0x0000004051037223 */ /* 0x040fe20000000003 */
[----:B------:R-:W-:Y:S02]  /*87d0*/  HADD2.F32 R64, -RZ, R90.H1_H1 ;  /* 0x3000005aff407230 */ /* 0x000fe40000004100 */
[C---:B------:R-:W-:Y:S01]  /*87e0*/  FFMA R7, R81.reuse, R66, R7 ;  /* 0x0000004251077223 */ /* 0x040fe20000000007 */
[----:B------:R-:W-:Y:S01]  /*87f0*/  FFMA R4, R81, R65, R4 ;  /* 0x0000004151047223 */ /* 0x000fe20000000004 */
[--C-:B------:R-:W-:Y:S01]  /*8800*/  HADD2.F32 R65, -RZ, R91.reuse.H0_H0 ;  /* 0x2000005bff417230 */ /* 0x100fe20000004100 */
[----:B-1----:R-:W-:Y:S01]  /*8810*/  F2FP.F16.F32.PACK_AB R92, R2, R0 ;  /* 0x00000000025c723e */ /* 0x002fe200000000ff */
[----:B------:R-:W-:Y:S01]  /*8820*/  HADD2.F32 R0, -RZ, R91.H1_H1 ;  /* 0x3000005bff007230 */ /* 0x000fe20000004100 */
[----:B------:R-:W-:Y:S01]  /*8830*/  F2FP.F16.F32.PACK_AB R93, R7, R3 ;  /* 0x00000003075d723e */ /* 0x000fe200000000ff */
[--C-:B--2---:R-:W-:Y:S02]  /*8840*/  HADD2.F32 R3, -RZ, R96.reuse.H0_H0 ;  /* 0x20000060ff037230 */ /* 0x104fe40000004100 */
[C---:B------:R-:W-:Y:S01]  /*8850*/  FMUL R11, R78.reuse, R11 ;  /* 0x0000000b4e0b7220 */ /* 0x040fe20000400000 */
[----:B------:R-:W-:Y:S02]  /*8860*/  HADD2.F32 R2, -RZ, R96.H1_H1 ;  /* 0x30000060ff027230 */ /* 0x000fe40000004100 */
[C---:B------:R-:W-:Y:S01]  /*8870*/  FFMA R5, R81.reuse, R64, R5 ;  /* 0x0000004051057223 */ /* 0x040fe20000000005 */
[C---:B------:R-:W-:Y:S01]  /*8880*/  FFMA R6, R81.reuse, R65, R6 ;  /* 0x0000004151067223 */ /* 0x040fe20000000006 */
[C---:B------:R-:W-:Y:S01]  /*8890*/  FFMA R11, R81.reuse, R0, R11 ;  /* 0x00000000510b7223 */ /* 0x040fe2000000000b */
[--C-:B------:R-:W-:Y:S02]  /*88a0*/  HADD2.F32 R0, -RZ, R97.reuse.H0_H0 ;  /* 0x20000061ff007230 */ /* 0x100fe40000004100 */
[C---:B------:R-:W-:Y:S01]  /*88b0*/  FFMA R8, R81.reuse, R3, R8 ;  /* 0x0000000351087223 */ /* 0x040fe20000000008 */
[--C-:B------:R-:W-:Y:S02]  /*88c0*/  HADD2.F32 R3, -RZ, R98.reuse.H0_H0 ;  /* 0x20000062ff037230 */ /* 0x100fe40000004100 */
[C---:B------:R-:W-:Y:S01]  /*88d0*/  FFMA R9, R81.reuse, R2, R9 ;  /* 0x0000000251097223 */ /* 0x040fe20000000009 */
[----:B------:R-:W-:Y:S02]  /*88e0*/  HADD2.F32 R2, -RZ, R97.H1_H1 ;  /* 0x30000061ff027230 */ /* 0x000fe40000004100 */
[C---:B------:R-:W-:Y:S01]  /*88f0*/  FMUL R15, R78.reuse, R15 ;  /* 0x0000000f4e0f7220 */ /* 0x040fe20000400000 */
[----:B------:R-:W-:Y:S01]  /*8900*/  FFMA R10, R81, R0, R10 ;  /* 0x00000000510a7223 */ /* 0x000fe2000000000a */
[----:B------:R-:W-:Y:S01]  /*8910*/  HADD2.F32 R0, -RZ, R98.H1_H1 ;  /* 0x30000062ff007230 */ /* 0x000fe20000004100 */
[----:B------:R-:W-:Y:S01]  /*8920*/  F2FP.F16.F32.PACK_AB R94, R5, R4 ;  /* 0x00000004055e723e */ /* 0x000fe200000000ff */
[--C-:B------:R-:W-:Y:S02]  /*8930*/  HADD2.F32 R5, -RZ, R104.reuse.H0_H0 ;  /* 0x20000068ff057230 */ /* 0x100fe40000004100 */
[C---:B------:R-:W-:Y:S01]  /*8940*/  FFMA R15, R81.reuse, R2, R15 ;  /* 0x00000002510f7223 */ /* 0x040fe2000000000f */
[--C-:B------:R-:W-:Y:S02]  /*8950*/  HADD2.F32 R2, -RZ, R99.reuse.H1_H1 ;  /* 0x30000063ff027230 */ /* 0x100fe40000004100 */
[C---:B------:R-:W-:Y:S01]  /*8960*/  FFMA R12, R81.reuse, R3, R12 ;  /* 0x00000003510c7223 */ /* 0x040fe2000000000c */
[----:B------:R-:W-:Y:S02]  /*8970*/  HADD2.F32 R3, -RZ, R99.H0_H0 ;  /* 0x20000063ff037230 */ /* 0x000fe40000004100 */
[C---:B------:R-:W-:Y:S01]  /*8980*/  FMUL R19, R78.reuse, R19 ;  /* 0x000000134e137220 */ /* 0x040fe20000400000 */
[----:B------:R-:W-:Y:S02]  /*8990*/  HADD2.F32 R4, -RZ, R107.H1_H1 ;  /* 0x3000006bff047230 */ /* 0x000fe40000004100 */
[C---:B------:R-:W-:Y:S01]  /*89a0*/  FFMA R13, R81.reuse, R0, R13 ;  /* 0x00000000510d7223 */ /* 0x040fe2000000000d */
[----:B------:R-:W-:Y:S02]  /*89b0*/  HADD2.F32 R0, -RZ, R104.H1_H1 ;  /* 0x30000068ff007230 */ /* 0x000fe40000004100 */
[C---:B------:R-:W-:Y:S01]  /*89c0*/  FFMA R14, R81.reuse, R3, R14 ;  /* 0x00000003510e7223 */ /* 0x040fe2000000000e */
[--C-:B------:R-:W-:Y:S02]  /*89d0*/  HADD2.F32 R3, -RZ, R106.reuse.H0_H0 ;  /* 0x2000006aff037230 */ /* 0x100fe40000004100 */
[C---:B------:R-:W-:Y:S01]  /*89e0*/  FFMA R19, R81.reuse, R2, R19 ;  /* 0x0000000251137223 */ /* 0x040fe20000000013 */
[----:B------:R-:W-:Y:S02]  /*89f0*/  HADD2.F32 R2, -RZ, R105.H0_H0 ;  /* 0x20000069ff027230 */ /* 0x000fe40000004100 */
[C---:B------:R-:W-:Y:S01]  /*8a00*/  FFMA R16, R81.reuse, R5, R16 ;  /* 0x0000000551107223 */ /* 0x040fe20000000010 */
[----:B------:R-:W-:Y:S02]  /*8a10*/  HADD2.F32 R5, -RZ, R107.H0_H0 ;  /* 0x2000006bff057230 */ /* 0x000fe40000004100 */
[C---:B------:R-:W-:Y:S01]  /*8a20*/  FFMA R17, R81.reuse, R0, R17 ;  /* 0x0000000051117223 */ /* 0x040fe20000000011 */
[----:B------:R-:W-:Y:S02]  /*8a30*/  HADD2.F32 R0, -RZ, R105.H1_H1 ;  /* 0x30000069ff007230 */ /* 0x000fe40000004100 */
[C---:B------:R-:W-:Y:S01]  /*8a40*/  FMUL R23, R78.reuse, R23 ;  /* 0x000000174e177220 */ /* 0x040fe20000400000 */
[C---:B------:R-:W-:Y:S01]  /*8a50*/  FFMA R18, R81.reuse, R2, R18 ;  /* 0x0000000251127223 */ /* 0x040fe20000000012 */
[----:B------:R-:W-:Y:S02]  /*8a60*/  HADD2.F32 R2, -RZ, R106.H1_H1 ;  /* 0x3000006aff027230 */ /* 0x000fe40000004100 */
[C---:B------:R-:W-:Y:S01]  /*8a70*/  FMUL R27, R78.reuse, R27 ;  /* 0x0000001b4e1b7220 */ /* 0x040fe20000400000 */
[C---:B------:R-:W-:Y:S01]  /*8a80*/  FFMA R23, R81.reuse, R0, R23 ;  /* 0x0000000051177223 */ /* 0x040fe20000000017 */
[----:B------:R-:W-:Y:S02]  /*8a90*/  HADD2.F32 R0, -RZ, R112.H0_H0 ;  /* 0x20000070ff007230 */ /* 0x000fe40000004100 */
[C---:B------:R-:W-:Y:S01]  /*8aa0*/  FFMA R20, R81.reuse, R3, R20 ;  /* 0x0000000351147223 */ /* 0x040fe20000000014 */
[----:B------:R-:W-:Y:S02]  /*8ab0*/  HADD2.F32 R3, -RZ, R114.H0_H0 ;  /* 0x20000072ff037230 */ /* 0x000fe40000004100 */
[C---:B------:R-:W-:Y:S01]  /*8ac0*/  FFMA R21, R81.reuse, R2, R21 ;  /* 0x0000000251157223 */ /* 0x040fe20000000015 */
[C---:B------:R-:W-:Y:S01]  /*8ad0*/  FFMA R22, R81.reuse, R5, R22 ;  /* 0x0000000551167223 */ /* 0x040fe20000000016 */
[C---:B------:R-:W-:Y:S01]  /*8ae0*/  FFMA R27, R81.reuse, R4, R27 ;  /* 0x00000004511b7223 */ /* 0x040fe2000000001b */
[C---:B------:R-:W-:Y:S01]  /*8af0*/  FFMA R24, R81.reuse, R0, R24 ;  /* 0x0000000051187223 */ /* 0x040fe20000000018 */
[----:B------:R-:W-:Y:S02]  /*8b00*/  HADD2.F32 R2, -RZ, R112.H1_H1 ;  /* 0x30000070ff027230 */ /* 0x000fe40000004100 */
[C---:B------:R-:W-:Y:S01]  /*8b10*/  FMUL R31, R78.reuse, R31 ;  /* 0x0000001f4e1f7220 */ /* 0x040fe20000400000 */
[----:B------:R-:W-:Y:S02]  /*8b20*/  HADD2.F32 R0, -RZ, R113.H0_H0 ;  /* 0x20000071ff007230 */ /* 0x000fe40000004100 */
[C---:B------:R-:W-:Y:S01]  /*8b30*/  FMUL R35, R78.reuse, R35 ;  /* 0x000000234e237220 */ /* 0x040fe20000400000 */
[----:B------:R-:W-:Y:S02]  /*8b40*/  HADD2.F32 R5, -RZ, R115.H0_H0 ;  /* 0x20000073ff057230 */ /* 0x000fe40000004100 */
[C---:B------:R-:W-:Y:S01]  /*8b50*/  FFMA R25, R81.reuse, R2, R25 ;  /* 0x0000000251197223 */ /* 0x040fe20000000019 */
[----:B------:R-:W-:Y:S02]  /*8b60*/  HADD2.F32 R2, -RZ, R114.H1_H1 ;  /* 0x30000072ff027230 */ /* 0x000fe40000004100 */
[----:B------:R-:W-:Y:S01]  /*8b70*/  FFMA R26, R81, R0, R26 ;  /* 0x00000000511a7223 */ /* 0x000fe2000000001a */
[----:B------:R-:W-:Y:S02]  /*8b80*/  HADD2.F32 R0, -RZ, R113.H1_H1 ;  /* 0x30000071ff007230 */ /* 0x000fe40000004100 */
[C---:B------:R-:W-:Y:S01]  /*8b90*/  FMUL R39, R78.reuse, R39 ;  /* 0x000000274e277220 */ /* 0x040fe20000400000 */
[----:B------:R-:W-:Y:S01]  /*8ba0*/  HADD2.F32 R4, -RZ, R115.H1_H1 ;  /* 0x30000073ff047230 */ /* 0x000fe20000004100 */
[----:B------:R-:W-:Y:S01]  /*8bb0*/  F2FP.F16.F32.PACK_AB R95, R11, R6 ;  /* 0x000000060b5f723e */ /* 0x000fe200000000ff */
[C---:B------:R-:W-:Y:S01]  /*8bc0*/  FMUL R43, R78.reuse, R43 ;  /* 0x0000002b4e2b7220 */ /* 0x040fe20000400000 */
[C---:B------:R-:W-:Y:S01]  /*8bd0*/  FFMA R31, R81.reuse, R0, R31 ;  /* 0x00000000511f7223 */ /* 0x040fe2000000001f */
[--C-:B------:R-:W-:Y:S02]  /*8be0*/  HADD2.F32 R0, -RZ, R120.reuse.H0_H0 ;  /* 0x20000078ff007230 */ /* 0x100fe40000004100 */
[C---:B------:R-:W-:Y:S01]  /*8bf0*/  FFMA R28, R81.reuse, R3, R28 ;  /* 0x00000003511c7223 */ /* 0x040fe2000000001c */
[----:B------:R1:W-:Y:S01]  /*8c00*/  STS.128 [R178+UR48+0x8400], R92 ;  /* 0x0084005cb2007988 */ /* 0x0003e20008000c30 */
[C---:B------:R-:W-:Y:S01]  /*8c10*/  FFMA R29, R81.reuse, R2, R29 ;  /* 0x00000002511d7223 */ /* 0x040fe2000000001d */
[C---:B------:R-:W-:Y:S01]  /*8c20*/  FFMA R30, R81.reuse, R5, R30 ;  /* 0x00000005511e7223 */ /* 0x040fe2000000001e */
[C---:B------:R-:W-:Y:S01]  /*8c30*/  FFMA R35, R81.reuse, R4, R35 ;  /* 0x0000000451237223 */ /* 0x040fe20000000023 */
[----:B------:R-:W-:Y:S02]  /*8c40*/  HADD2.F32 R2, -RZ, R120.H1_H1 ;  /* 0x30000078ff027230 */ /* 0x000fe40000004100 */
[----:B------:R-:W-:Y:S01]  /*8c50*/  FFMA R32, R81, R0, R32 ;  /* 0x0000000051207223 */ /* 0x000fe20000000020 */
[--C-:B------:R-:W-:Y:S01]  /*8c60*/  HADD2.F32 R3, -RZ, R121.reuse.H0_H0 ;  /* 0x20000079ff037230 */ /* 0x100fe20000004100 */
[----:B------:R-:W-:Y:S01]  /*8c70*/  F2FP.F16.F32.PACK_AB R8, R9, R8 ;  /* 0x000000080908723e */ /* 0x000fe200000000ff */
[----:B------:R-:W-:Y:S02]  /*8c80*/  HADD2.F32 R0, -RZ, R121.H1_H1 ;  /* 0x30000079ff007230 */ /* 0x000fe40000004100 */
[C---:B------:R-:W-:Y:S01]  /*8c90*/  FFMA R33, R81.reuse, R2, R33 ;  /* 0x0000000251217223 */ /* 0x040fe20000000021 */
[--C-:B------:R-:W-:Y:S02]  /*8ca0*/  HADD2.F32 R5, -RZ, R123.reuse.H0_H0 ;  /* 0x2000007bff057230 */ /* 0x100fe40000004100 */
[C---:B------:R-:W-:Y:S01]  /*8cb0*/  FFMA R34, R81.reuse, R3, R34 ;  /* 0x0000000351227223 */ /* 0x040fe20000000022 */
[--C-:B------:R-:W-:Y:S02]  /*8cc0*/  HADD2.F32 R3, -RZ, R122.reuse.H0_H0 ;  /* 0x2000007aff037230 */ /* 0x100fe40000004100 */
[----:B------:R-:W-:Y:S01]  /*8cd0*/  FFMA R39, R81, R0, R39 ;  /* 0x0000000051277223 */ /* 0x000fe20000000027 */
[----:B------:R-:W-:Y:S01]  /*8ce0*/  HADD2.F32 R0, -RZ, R122.H1_H1 ;  /* 0x3000007aff007230 */ /* 0x000fe20000004100 */
[----:B------:R-:W-:Y:S01]  /*8cf0*/  F2FP.F16.F32.PACK_AB R9, R15, R10 ;  /* 0x0000000a0f09723e */ /* 0x000fe200000000ff */
[----:B------:R-:W-:Y:S02]  /*8d00*/  HADD2.F32 R2, -RZ, R123.H1_H1 ;  /* 0x3000007bff027230 */ /* 0x000fe40000004100 */
[C---:B------:R-:W-:Y:S01]  /*8d10*/  FFMA R36, R81.reuse, R3, R36 ;  /* 0x0000000351247223 */ /* 0x040fe20000000024 */
[--C-:B------:R-:W-:Y:S02]  /*8d20*/  HADD2.F32 R3, -RZ, R129.reuse.H0_H0 ;  /* 0x20000081ff037230 */ /* 0x100fe40000004100 */
[C---:B------:R-:W-:Y:S01]  /*8d30*/  FFMA R37, R81.reuse, R0, R37 ;  /* 0x0000000051257223 */ /* 0x040fe20000000025 */
[C---:B------:R-:W-:Y:S01]  /*8d40*/  FFMA R38, R81.reuse, R5, R38 ;  /* 0x0000000551267223 */ /* 0x040fe20000000026 */
[--C-:B------:R-:W-:Y:S02]  /*8d50*/  HADD2.F32 R0, -RZ, R128.reuse.H0_H0 ;  /* 0x20000080ff007230 */ /* 0x100fe40000004100 */
[----:B------:R-:W-:Y:S01]  /*8d60*/  FFMA R43, R81, R2, R43 ;  /* 0x00000002512b7223 */ /* 0x000fe2000000002b */
[----:B------:R-:W-:Y:S01]  /*8d70*/  HADD2.F32 R2, -RZ, R128.H1_H1 ;  /* 0x30000080ff027230 */ /* 0x000fe20000004100 */
[----:B------:R-:W-:Y:S01]  /*8d80*/  F2FP.F16.F32.PACK_AB R10, R13, R12 ;  /* 0x0000000c0d0a723e */ /* 0x000fe200000000ff */
[C---:B------:R-:W-:Y:S01]  /*8d90*/  FMUL R47, R78.reuse, R47 ;  /* 0x0000002f4e2f7220 */ /* 0x040fe20000400000 */
[----:B------:R-:W-:Y:S01]  /*8da0*/  F2FP.F16.F32.PACK_AB R11, R19, R14 ;  /* 0x0000000e130b723e */ /* 0x000fe200000000ff */
[C---:B------:R-:W-:Y:S01]  /*8db0*/  FFMA R40, R81.reuse, R0, R40 ;  /* 0x0000000051287223 */ /* 0x040fe20000000028 */
[----:B------:R-:W-:Y:S02]  /*8dc0*/  HADD2.F32 R0, -RZ, R129.H1_H1 ;  /* 0x30000081ff007230 */ /* 0x000fe40000004100 */
[C---:B------:R-:W-:Y:S01]  /*8dd0*/  FFMA R41, R81.reuse, R2, R41 ;  /* 0x0000000251297223 */ /* 0x040fe20000000029 */
[----:B------:R-:W-:Y:S01]  /*8de0*/  FFMA R42, R81, R3, R42 ;  /* 0x00000003512a7223 */ /* 0x000fe2000000002a */
[----:B------:R1:W-:Y:S01]  /*8df0*/  STS.128 [R179+0x8400], R8 ;  /* 0x00840008b3007388 */ /* 0x0003e20000000c00 */
[--C-:B------:R-:W-:Y:S01]  /*8e00*/  HADD2.F32 R3, -RZ, R130.reuse.H0_H0 ;  /* 0x20000082ff037230 */ /* 0x100fe20000004100 */
[----:B------:R-:W-:Y:S01]  /*8e10*/  F2FP.F16.F32.PACK_AB R16, R17, R16 ;  /* 0x000000101110723e */ /* 0x000fe200000000ff */
[----:B------:R-:W-:Y:S01]  /*8e20*/  HADD2.F32 R2, -RZ, R130.H1_H1 ;  /* 0x30000082ff027230 */ /* 0x000fe20000004100 */
[----:B------:R-:W-:Y:S01]  /*8e30*/  F2FP.F16.F32.PACK_AB R17, R23, R18 ;  /* 0x000000121711723e */ /* 0x000fe200000000ff */
[----:B------:R-:W-:Y:S01]  /*8e40*/  FFMA R47, R81, R0, R47 ;  /* 0x00000000512f7223 */ /* 0x000fe2000000002f */
[--C-:B------:R-:W-:Y:S01]  /*8e50*/  HADD2.F32 R5, -RZ, R131.reuse.H0_H0 ;  /* 0x20000083ff057230 */ /* 0x100fe20000004100 */
[----:B------:R-:W-:Y:S01]  /*8e60*/  F2FP.F16.F32.PACK_AB R18, R21, R20 ;  /* 0x000000141512723e */ /* 0x000fe200000000ff */
[----:B------:R-:W-:Y:S01]  /*8e70*/  HADD2.F32 R0, -RZ, R131.H1_H1 ;  /* 0x30000083ff007230 */ /* 0x000fe20000004100 */
[----:B------:R-:W-:Y:S01]  /*8e80*/  F2FP.F16.F32.PACK_AB R19, R27, R22 ;  /* 0x000000161b13723e */ /* 0x000fe200000000ff */
[C---:B------:R-:W-:Y:S01]  /*8e90*/  FMUL R51, R78.reuse, R51 ;  /* 0x000000334e337220 */ /* 0x040fe20000400000 */
[C---:B------:R-:W-:Y:S01]  /*8ea0*/  FFMA R44, R81.reuse, R3, R44 ;  /* 0x00000003512c7223 */ /* 0x040fe2000000002c */
[C---:B------:R-:W-:Y:S01]  /*8eb0*/  FFMA R45, R81.reuse, R2, R45 ;  /* 0x00000002512d7223 */ /* 0x040fe2000000002d */
[C---:B------:R-:W-:Y:S01]  /*8ec0*/  FFMA R46, R81.reuse, R5, R46 ;  /* 0x00000005512e7223 */ /* 0x040fe2000000002e */
[----:B------:R1:W-:Y:S01]  /*8ed0*/  STS.128 [R177+0x8400], R16 ;  /* 0x00840010b1007388 */ /* 0x0003e20000000c00 */
[----:B------:R-:W-:Y:S01]  /*8ee0*/  FFMA R51, R81, R0, R51 ;  /* 0x0000000051337223 */ /* 0x000fe20000000033 */
[--C-:B------:R-:W-:Y:S01]  /*8ef0*/  HADD2.F32 R3, -RZ, R136.reuse.H0_H0 ;  /* 0x20000088ff037230 */ /* 0x100fe20000004100 */
[----:B------:R-:W-:Y:S01]  /*8f00*/  F2FP.F16.F32.PACK_AB R24, R25, R24 ;  /* 0x000000181918723e */ /* 0x000fe200000000ff */
[----:B------:R-:W-:Y:S01]  /*8f10*/  HADD2.F32 R0, -RZ, R136.H1_H1 ;  /* 0x30000088ff007230 */ /* 0x000fe20000004100 */
[----:B------:R-:W-:Y:S01]  /*8f20*/  F2FP.F16.F32.PACK_AB R25, R31, R26 ;  /* 0x0000001a1f19723e */ /* 0x000fe200000000ff */
        /* <DEDUP_REMOVED lines=16> */
[----:B------:R-:W-:Y:S01]  /*9030*/  FFMA R52, R81, R0, R52 ;  /* 0x0000000051347223 */ /* 0x000fe20000000034 */
[----:B------:R-:W-:Y:S01]  /*9040*/  F2FP.F16.F32.PACK_AB R35, R43, R38 ;  /* 0x000000262b23723e */ /* 0x000fe200000000ff */
[C---:B------:R-:W-:Y:S01]  /*9050*/  FFMA R53, R81.reuse, R2, R53 ;  /* 0x0000000251357223 */ /* 0x040fe20000000035 */
[----:B------:R-:W-:Y:S01]  /*9060*/  FFMA R54, R81, R3, R54 ;  /* 0x0000000351367223 */ /* 0x000fe20000000036 */
[----:B------:R-:W-:Y:S01]  /*9070*/  HADD2.F32 R0, -RZ, R139.H1_H1 ;  /* 0x3000008bff007230 */ /* 0x000fe20000004100 */
[----:B------:R-:W-:Y:S01]  /*9080*/  F2FP.F16.F32.PACK_AB R40, R41, R40 ;  /* 0x000000282928723e */ /* 0x000fe200000000ff */
[----:B------:R1:W-:Y:S01]  /*9090*/  STS.128 [R175+0x8400], R32 ;  /* 0x00840020af007388 */ /* 0x0003e20000000c00 */
[C---:B------:R-:W-:Y:S01]  /*90a0*/  FMUL R59, R78.reuse, R59 ;  /* 0x0000003b4e3b7220 */ /* 0x040fe20000400000 */
[--C-:B------:R-:W-:Y:S01]  /*90b0*/  HADD2.F32 R3, -RZ, R144.reuse.H0_H0 ;  /* 0x20000090ff037230 */ /* 0x100fe20000004100 */
[----:B------:R-:W-:Y:S01]  /*90c0*/  F2FP.F16.F32.PACK_AB R41, R47, R42 ;  /* 0x0000002a2f29723e */ /* 0x000fe200000000ff */
[----:B------:R-:W-:Y:S01]  /*90d0*/  HADD2.F32 R2, -RZ, R144.H1_H1 ;  /* 0x30000090ff027230 */ /* 0x000fe20000004100 */
[----:B------:R-:W-:Y:S01]  /*90e0*/  F2FP.F16.F32.PACK_AB R42, R45, R44 ;  /* 0x0000002c2d2a723e */ /* 0x000fe200000000ff */
[--C-:B------:R-:W-:Y:S01]  /*90f0*/  HADD2.F32 R5, -RZ, R145.reuse.H0_H0 ;  /* 0x20000091ff057230 */ /* 0x100fe20000004100 */
        /* <DEDUP_REMOVED lines=8> */
[----:B------:R-:W-:Y:S01]  /*9180*/  FFMA R58, R81, R5, R58 ;  /* 0x00000005513a7223 */ /* 0x000fe2000000003a */
[----:B------:R-:W-:Y:S01]  /*9190*/  HADD2.F32 R2, -RZ, R146.H1_H1 ;  /* 0x30000092ff027230 */ /* 0x000fe20000004100 */
[----:B------:R-:W-:Y:S01]  /*91a0*/  F2FP.F16.F32.PACK_AB R48, R49, R48 ;  /* 0x000000303130723e */ /* 0x000fe200000000ff */
[--C-:B------:R-:W-:Y:S01]  /*91b0*/  HADD2.F32 R5, -RZ, R147.reuse.H0_H0 ;  /* 0x20000093ff057230 */ /* 0x100fe20000004100 */
[----:B------:R-:W-:Y:S01]  /*91c0*/  F2FP.F16.F32.PACK_AB R49, R55, R50 ;  /* 0x000000323731723e */ /* 0x000fe200000000ff */
[----:B------:R-:W-:Y:S02]  /*91d0*/  HADD2.F32 R4, -RZ, R147.H1_H1 ;  /* 0x30000093ff047230 */ /* 0x000fe40000004100 */
[----:B------:R-:W-:Y:S01]  /*91e0*/  FFMA R63, R81, R0, R63 ;  /* 0x00000000513f7223 */ /* 0x000fe2000000003f */
[----:B------:R-:W-:Y:S01]  /*91f0*/  FMUL R67, R78, R67 ;  /* 0x000000434e437220 */ /* 0x000fe20000400000 */
[----:B------:R-:W-:Y:S01]  /*9200*/  F2FP.F16.F32.PACK_AB R50, R53, R52 ;  /* 0x000000343532723e */ /* 0x000fe200000000ff */
[----:B------:R-:W-:Y:S01]  /*9210*/  FFMA R60, R81, R3, R60 ;  /* 0x00000003513c7223 */ /* 0x000fe2000000003c */
[----:B------:R-:W-:Y:S01]  /*9220*/  F2FP.F16.F32.PACK_AB R51, R59, R54 ;  /* 0x000000363b33723e */ /* 0x000fe200000000ff */
[C---:B------:R-:W-:Y:S01]  /*9230*/  FFMA R61, R81.reuse, R2, R61 ;  /* 0x00000002513d7223 */ /* 0x040fe2000000003d */
[C---:B------:R-:W-:Y:S01]  /*9240*/  FFMA R62, R81.reuse, R5, R62 ;  /* 0x00000005513e7223 */ /* 0x040fe2000000003e */
[----:B------:R-:W-:Y:S01]  /*9250*/  FFMA R67, R81, R4, R67 ;  /* 0x0000000451437223 */ /* 0x000fe20000000043 */
[----:B------:R-:W-:Y:S01]  /*9260*/  F2FP.F16.F32.PACK_AB R56, R57, R56 ;  /* 0x000000383938723e */ /* 0x000fe200000000ff */
[----:B------:R1:W-:Y:S01]  /*9270*/  STS.128 [R174+0x8400], R48 ;  /* 0x00840030ae007388 */ /* 0x0003e20000000c00 */
[----:B------:R-:W-:Y:S02]  /*9280*/  F2FP.F16.F32.PACK_AB R57, R63, R58 ;  /* 0x0000003a3f39723e */ /* 0x000fe400000000ff */
        /* <DEDUP_REMOVED lines=22> */
.L_x_113:
[----:B------:R-:W-:Y:S05]  /*93f0*/  BSYNC.RECONVERGENT B0 ;  /* 0x0000000000007941 */ /* 0x000fea0003800200 */
.L_x_112:
        /* <DEDUP_REMOVED lines=13> */
[----:B-1----:R-:W-:Y:S04]  /*94d0*/  @P1 IADD3 R9, PT, PT, R101, UR48, RZ ;  /* 0x0000003065091c10 */ /* 0x002fe8000fffe0ff */
[----:B------:R-:W-:Y:S01]  /*94e0*/  @P1 IADD3 R7, PT, PT, R102, R9, RZ ;  /* 0x0000000966071210 */ /* 0x000fe20007ffe0ff */
[--C-:B------:R-:W-:Y:S02]  /*94f0*/  @P1 IMAD.IADD R5, R100, 0x1, R9.reuse ;  /* 0x0000000164051824 */ /* 0x100fe400078e0209 */
[----:B------:R-:W-:Y:S01]  /*9500*/  @P1 IMAD.IADD R2, R110, 0x1, R9 ;  /* 0x000000016e021824 */ /* 0x000fe200078e0209 */
[----:B------:R-:W-:Y:S06]  /*9510*/  @P0 BRA `(.L_x_117) ;  /* 0x00000000000c0947 */ /* 0x000fec0003800000 */
[----:B------:R-:W-:Y:S04]  /*9520*/  SHF.L.U32 R0, R167, 0x1f, RZ ;  /* 0x0000001fa7007819 */ /* 0x000fe800000006ff */
[----:B------:R-:W1:Y:S02]  /*9530*/  SYNCS.PHASECHK.TRANS64.TRYWAIT P0, [R3+URZ+0x30], R0 ;  /* 0x00003000030075a7 */ /* 0x000e6400080011ff */
[----:B-1----:R-:W-:Y:S05]  /*9540*/  @!P0 BRA `(.L_x_118) ;  /* 0x00000020000c8947 */ /* 0x002fea0003800000 */
.L_x_117:
[----:B------:R-:W-:Y:S05]  /*9550*/  BSYNC B0 ;  /* 0x0000000000007941 */ /* 0x000fea0003800000 */
.L_x_116:
[----:B------:R-:W-:Y:S11]  /*9560*/  ISETP.NE.AND P0, PT, R108, RZ, PT ;  /* 0x000000ff6c00720c */ /* 0x000ff60003f05270 */
[----:B------:R-:W-:Y:S02]  /*9570*/  @!UPT UIADD3 URZ, UPT, UPT, URZ, URZ, URZ ;  /* 0x000000fffffff290 */ /* 0x000fe4000fffe0ff */
[----:B------:R2:W3:Y:S01]  /*9580*/  @P0 LDS.128 R88, [R101+UR48+0x400] ;  /* 0x0004003065580984 */ /* 0x0004e20008000c00 */
[----:B-1----:R-:W-:Y:S01]  /*9590*/  @P0 IMAD.IADD R3, R102, 0x1, R5 ;  /* 0x0000000166030824 */ /* 0x002fe200078e0205 */
[C---:B------:R-:W-:Y:S01]  /*95a0*/  @P0 IADD3 R4, PT, PT, R110.reuse, R5, RZ ;  /* 0x000000056e040210 */ /* 0x040fe20007ffe0ff */
[C---:B------:R-:W-:Y:S01]  /*95b0*/  @P0 IMAD.IADD R0, R110.reuse, 0x1, R7 ;  /* 0x000000016e000824 */ /* 0x040fe200078e0207 */
[----:B------:R2:W4:Y:S02]  /*95c0*/  @P0 LDS.128 R96, [R2+0x400] ;  /* 0x0004000002600984 */ /* 0x0005240000000c00 */
[----:B------:R-:W-:Y:S02]  /*95d0*/  @P0 IADD3 R110, PT, PT, R110, R3, RZ ;  /* 0x000000036e6e0210 */ /* 0x000fe40007ffe0ff */
[----:B------:R2:W1:Y:S04]  /*95e0*/  @P0 LDS.128 R104, [R7+0x400] ;  /* 0x0004000007680984 */ /* 0x0004680000000c00 */
[----:B------:R2:W1:Y:S04]  /*95f0*/  @P0 LDS.128 R112, [R0+0x400] ;  /* 0x0004000000700984 */ /* 0x0004680000000c00 */
[----:B------:R2:W1:Y:S04]  /*9600*/  @P0 LDS.128 R120, [R5+0x400] ;  /* 0x0004000005780984 */ /* 0x0004680000000c00 */
[----:B------:R2:W1:Y:S04]  /*9610*/  @P0 LDS.128 R128, [R4+0x400] ;  /* 0x0004000004800984 */ /* 0x0004680000000c00 */
[----:B------:R2:W1:Y:S04]  /*9620*/  @P0 LDS.128 R136, [R3+0x400] ;  /* 0x0004000003880984 */ /* 0x0004680000000c00 */
[----:B------:R2:W1:Y:S02]  /*9630*/  @P0 LDS.128 R144, [R110+0x400] ;  /* 0x000400006e900984 */ /* 0x0004640000000c00 */
.L_x_115:
[----:B------:R-:W-:Y:S05]  /*9640*/  BSYNC B1 ;  /* 0x0000000000017941 */ /* 0x000fea0003800000 */
.L_x_114:
[----:B--2---:R-:W-:Y:S05]  /*9650*/  VIADD R3, R80, 0xc0 ;  /* 0x000000c050037836 */ /* 0x004fea0000000000 */
[----:B------:R-:W-:Y:S04]  /*9660*/  SHF.R.U32.HI R3, RZ, 0x15, R3 ;  /* 0x00000015ff037819 */ /* 0x000fe80000011603 */
[----:B------:R-:W-:Y:S11]  /*9670*/  LOP3.LUT P0, RZ, R3, 0x3, R162, 0x48, !PT ;  /* 0x0000000303ff7812 */ /* 0x000ff600078048a2 */
[----:B------:R-:W-:Y:S02]  /*9680*/  @!UPT UIADD3 URZ, UPT, UPT, URZ, URZ, URZ ;  /* 0x000000fffffff290 */ /* 0x000fe4000fffe0ff */
[----:B------:R-:W-:Y:S05]  /*9690*/  @!P0 BRA `(.L_x_119) ;  /* 0x0000000000408947 */ /* 0x000fea0003800000 */
[----:B------:R-:W2:Y:S01]  /*96a0*/  LDCU.64 UR8, c[0x4][0x70] ;  /* 0x01000e00ff0877ac */ /* 0x000ea20008000a00 */
[----:B------:R-:W-:Y:S01]  /*96b0*/  MOV R3, 0x0 ;  /* 0x0000000000037802 */ /* 0x000fe20000000f00 */
[----:B------:R-:W-:Y:S02]  /*96c0*/  HFMA2 R12, -RZ, RZ, 0, 5.9604644775390625e-08 ;  /* 0x00000001ff0c7431 */ /* 0x000fe400000001ff */
[----:B-1----:R-:W-:Y:S02]  /*96d0*/  IMAD.MOV.U32 R8, RZ, RZ, 0x192 ;  /* 0x00000192ff087424 */ /* 0x002fe400078e00ff */
[----:B------:R-:W-:Y:S01]  /*96e0*/  IMAD.MOV.U32 R13, RZ, RZ, RZ ;  /* 0x000000ffff0d7224 */ /* 0x000fe200078e00ff */
[----:B------:R-:W1:Y:S01]  /*96f0*/  LDCU.64 UR6, c[0x4][0x78] ;  /* 0x01000f00ff0677ac */ /* 0x000e620008000a00 */
[----:B------:R-:W3:Y:S01]  /*9700*/  LDC.64 R2, c[0x4][R3] ;  /* 0x0100000003027b82 */ /* 0x000ee20000000a00 */
[----:B------:R-:W5:Y:S01]  /*9710*/  LDCU.64 UR4, c[0x4][0x10] ;  /* 0x01000200ff0477ac */ /* 0x000f620008000a00 */
[----:B--2---:R-:W-:Y:S01]  /*9720*/  MOV R5, UR9 ;  /* 0x0000000900057c02 */ /* 0x004fe20008000f00 */
[----:B------:R-:W-:Y:S01]  /*9730*/  IMAD.U32 R4, RZ, RZ, UR8 ;  /* 0x00000008ff047e24 */ /* 0x000fe2000f8e00ff */
[----:B-1----:R-:W-:Y:S01]  /*9740*/  MOV R7, UR7 ;  /* 0x0000000700077c02 */ /* 0x002fe20008000f00 */
[----:B------:R-:W-:Y:S01]  /*9750*/  IMAD.U32 R6, RZ, RZ, UR6 ;  /* 0x00000006ff067e24 */ /* 0x000fe2000f8e00ff */
[----:B-----5:R-:W-:Y:S01]  /*9760*/  MOV R11, UR5 ;  /* 0x00000005000b7c02 */ /* 0x020fe20008000f00 */
[----:B------:R-:W-:Y:S02]  /*9770*/  IMAD.U32 R10, RZ, RZ, UR4 ;  /* 0x00000004ff0a7e24 */ /* 0x000fe4000f8e00ff */
[----:B------:R-:W-:Y:S07]  /*9780*/  LEPC R20, `(.L_x_119) ;  /* 0x000000001014794e */ /* 0x000fee0000000000 */
[----:B---34-:R-:W-:Y:S05]  /*9790*/  CALL.ABS.NOINC R2 ;  /* 0x0000000002007343 */ /* 0x018fea0003c00000 */
.L_x_119:
[----:B------:R-:W-:Y:S01]  /*97a0*/  ISETP.NE.AND P0, PT, R170, RZ, PT ;  /* 0x000000ffaa00720c */ /* 0x000fe20003f05270 */
[----:B------:R-:W-:Y:S05]  /*97b0*/  WARPSYNC.ALL ;  /* 0x0000000000007948 */ /* 0x000fea0003800000 */
[----:B------:R-:W-:Y:S01]  /*97c0*/  R2UR UR4, R80 ;  /* 0x00000000500472ca */ /* 0x000fe200000e0000 */
[--C-:B---3--:R-:W-:Y:S01]  /*97d0*/  HADD2.F32 R82, -RZ, R88.reuse.H0_H0 ;  /* 0x20000058ff527230 */ /* 0x108fe20000004100 */
[----:B------:R-:W-:Y:S01]  /*97e0*/  R2UR UR5, R87 ;  /* 0x00000000570572ca */ /* 0x000fe200000e0000 */
[----:B------:R-:W-:Y:S01]  /*97f0*/  HADD2.F32 R84, -RZ, R88.H1_H1 ;  /* 0x30000058ff547230 */ /* 0x000fe20000004100 */
[----:B------:R-:W-:Y:S01]  /*9800*/  BSSY.RECONVERGENT B0, `(.L_x_120) ;  /* 0x00000fd000007945 */ /* 0x000fe20003800200 */
[--C-:B------:R-:W-:Y:S02]  /*9810*/  HADD2.F32 R83, -RZ, R89.reuse.H0_H0 ;  /* 0x20000059ff537230 */ /* 0x100fe40000004100 */
[----:B------:R-:W-:Y:S02]  /*9820*/  HADD2.F32 R86, -RZ, R89.H1_H1 ;  /* 0x30000059ff567230 */ /* 0x000fe40000004100 */
[--C-:B------:R-:W-:Y:S02]  /*9830*/  HADD2.F32 R85, -RZ, R90.reuse.H0_H0 ;  /* 0x2000005aff557230 */ /* 0x100fe40000004100 */
[----:B------:R-:W-:Y:S02]  /*9840*/  HADD2.F32 R88, -RZ, R90.H1_H1 ;  /* 0x3000005aff587230 */ /* 0x000fe40000004100 */
[----:B-1----:R-:W1:Y:S01]  /*9850*/  LDTM.x64 R4, tmem[UR4+0xc0] ;  /* 0x0000c004000479ee */ /* 0x002e620008340000 */
[----:B------:R-:W-:Y:S01]  /*9860*/  NOP ;  /* 0x0000000000007918 */ /* 0x000fe20000000000 */
[----:B------:R-:W-:Y:S01]  /*9870*/  UIADD3 UR5, UPT, UPT, UR5, 0xb0, URZ ;  /* 0x000000b005057890 */ /* 0x000fe2000fffe0ff */
[--C-:B------:R-:W-:Y:S02]  /*9880*/  HADD2.F32 R87, -RZ, R91.reuse.H0_H0 ;  /* 0x2000005bff577230 */ /* 0x100fe40000004100 */
[----:B------:R-:W-:Y:S01]  /*9890*/  HADD2.F32 R90, -RZ, R91.H1_H1 ;  /* 0x3000005bff5a7230 */ /* 0x000fe20000004100 */
[----:B------:R-:W-:Y:S01]  /*98a0*/  UPRMT UR5, UR37, 0x654, UR5 ;  /* 0x0000065425057896 */ /* 0x000fe20008000005 */
[--C-:B----4-:R-:W-:Y:S02]  /*98b0*/  HADD2.F32 R89, -RZ, R96.reuse.H0_H0 ;  /* 0x20000060ff597230 */ /* 0x110fe40000004100 */
[----:B------:R-:W-:Y:S02]  /*98c0*/  HADD2.F32 R91, -RZ, R96.H1_H1 ;  /* 0x30000060ff5b7230 */ /* 0x000fe40000004100 */
[--C-:B------:R-:W-:Y:S02]  /*98d0*/  HADD2.F32 R92, -RZ, R97.reuse.H0_H0 ;  /* 0x20000061ff5c7230 */ /* 0x100fe40000004100 */
[----:B------:R-:W-:Y:S02]  /*98e0*/  HADD2.F32 R94, -RZ, R97.H1_H1 ;  /* 0x30000061ff5e7230 */ /* 0x000fe40000004100 */
[----:B-1----:R-:W-:Y:S01]  /*98f0*/  SYNCS.ARRIVE.TRANS64.RED.A1T0 RZ, [UR5], RZ ;  /* 0x000000ffffff79a7 */ /* 0x002fe20008100405 */
[--C-:B------:R-:W-:Y:S02]  /*9900*/  HADD2.F32 R93, -RZ, R98.reuse.H0_H0 ;  /* 0x20000062ff5d7230 */ /* 0x100fe40000004100 */
[----:B------:R-:W-:Y:S02]  /*9910*/  HADD2.F32 R96, -RZ, R98.H1_H1 ;  /* 0x30000062ff607230 */ /* 0x000fe40000004100 */
[--C-:B------:R-:W-:Y:S02]  /*9920*/  HADD2.F32 R95, -RZ, R99.reuse.H0_H0 ;  /* 0x20000063ff5f7230 */ /* 0x100fe40000004100 */
[----:B------:R-:W-:Y:S02]  /*9930*/  HADD2.F32 R98, -RZ, R99.H1_H1 ;  /* 0x30000063ff627230 */ /* 0x000fe40000004100 */
[C---:B------:R-:W-:Y:S01]  /*9940*/  FMUL R4, R78.reuse, R4 ;  /* 0x000000044e047220 */ /* 0x040fe20000400000 */
[C---:B------:R-:W-:Y:S01]  /*9950*/  FMUL R5, R78.reuse, R5 ;  /* 0x000000054e057220 */ /* 0x040fe20000400000 */
[C---:B------:R-:W-:Y:S01]  /*9960*/  FMUL R6, R78.reuse, R6 ;  /* 0x000000064e067220 */ /* 0x040fe20000400000 */
[C---:B------:R-:W-:Y:S01]  /*9970*/  FMUL R7, R78.reuse, R7 ;  /* 0x000000074e077220 */ /* 0x040fe20000400000 */
[C---:B------:R-:W-:Y:S01]  /*9980*/  FFMA R4, R81.reuse, R82, R4 ;  /* 0x0000005251047223 */ /* 0x040fe20000000004 */
[C---:B------:R-:W-:Y:S01]  /*9990*/  FFMA R5, R81.reuse, R84, R5 ;  /* 0x0000005451057223 */ /* 0x040fe20000000005 */
[C---:B------:R-:W-:Y:S01]  /*99a0*/  FFMA R6, R81.reuse, R83, R6 ;  /* 0x0000005351067223 */ /* 0x040fe20000000006 */
[----:B------:R-:W-:Y:S01]  /*99b0*/  FFMA R7, R81, R86, R7 ;  /* 0x0000005651077223 */ /* 0x000fe20000000007 */
[C---:B------:R-:W-:Y:S01]  /*99c0*/  FMUL R8, R78.reuse, R8 ;  /* 0x000000084e087220 */ /* 0x040fe20000400000 */
[C---:B------:R-:W-:Y:S01]  /*99d0*/  FMUL R9, R78.reuse, R9 ;  /* 0x000000094e097220 */ /* 0x040fe20000400000 */
[----:B------:R-:W-:Y:S01]  /*99e0*/  F2FP.F16.F32.PACK_AB R4, R5, R4 ;  /* 0x000000040504723e */ /* 0x000fe200000000ff */
[C---:B------:R-:W-:Y:S01]  /*99f0*/  FMUL R10, R78.reuse, R10 ;  /* 0x0000000a4e0a7220 */ /* 0x040fe20000400000 */
[----:B------:R-:W-:Y:S01]  /*9a00*/  F2FP.F16.F32.PACK_AB R5, R7, R6 ;  /* 0x000000060705723e */ /* 0x000fe200000000ff */
[C---:B------:R-:W-:Y:S01]  /*9a10*/  FFMA R8, R81.reuse, R85, R8 ;  /* 0x0000005551087223 */ /* 0x040fe20000000008 */
[C---:B------:R-:W-:Y:S01]  /*9a20*/  FFMA R9, R81.reuse, R88, R9 ;  /* 0x0000005851097223 */ /* 0x040fe20000000009 */
[----:B------:R-:W-:Y:S01]  /*9a30*/  FFMA R10, R81, R87, R10 ;  /* 0x00000057510a7223 */ /* 0x000fe2000000000a */
[C---:B------:R-:W-:Y:S01]  /*9a40*/  FMUL R11, R78.reuse, R11 ;  /* 0x0000000b4e0b7220 */ /* 0x040fe20000400000 */
[C---:B------:R-:W-:Y:S01]  /*9a50*/  FMUL R0, R78.reuse, R12 ;  /* 0x0000000c4e007220 */ /* 0x040fe20000400000 */
[C---:B------:R-:W-:Y:S01]  /*9a60*/  FMUL R2, R78.reuse, R13 ;  /* 0x0000000d4e027220 */ /* 0x040fe20000400000 */
[----:B------:R-:W-:Y:S01]  /*9a70*/  F2FP.F16.F32.PACK_AB R6, R9, R8 ;  /* 0x000000080906723e */ /* 0x000fe200000000ff */
[C---:B------:R-:W-:Y:S01]  /*9a80*/  FFMA R11, R81.reuse, R90, R11 ;  /* 0x0000005a510b7223 */ /* 0x040fe2000000000b */
[C---:B------:R-:W-:Y:S01]  /*9a90*/  FFMA R0, R81.reuse, R89, R0 ;  /* 0x0000005951007223 */ /* 0x040fe20000000000 */
[----:B------:R-:W-:Y:S01]  /*9aa0*/  FFMA R2, R81, R91, R2 ;  /* 0x0000005b51027223 */ /* 0x000fe20000000002 */
[C---:B------:R-:W-:Y:S01]  /*9ab0*/  FMUL R3, R78.reuse, R14 ;  /* 0x0000000e4e037220 */ /* 0x040fe20000400000 */
[C---:B------:R-:W-:Y:S01]  /*9ac0*/  FMUL R15, R78.reuse, R15 ;  /* 0x0000000f4e0f7220 */ /* 0x040fe20000400000 */
[----:B------:R-:W-:Y:S01]  /*9ad0*/  F2FP.F16.F32.PACK_AB R7, R11, R10 ;  /* 0x0000000a0b07723e */ /* 0x000fe200000000ff */
[----:B------:R-:W-:Y:S01]  /*9ae0*/  FMUL R12, R78, R16 ;  /* 0x000000104e0c7220 */ /* 0x000fe20000400000 */
[----:B------:R-:W-:Y:S01]  /*9af0*/  F2FP.F16.F32.PACK_AB R8, R2, R0 ;  /* 0x000000000208723e */ /* 0x000fe200000000ff */
[C---:B------:R-:W-:Y:S01]  /*9b00*/  FFMA R3, R81.reuse, R92, R3 ;  /* 0x0000005c51037223 */ /* 0x040fe20000000003 */
[C---:B------:R-:W-:Y:S01]  /*9b10*/  FFMA R15, R81.reuse, R94, R15 ;  /* 0x0000005e510f7223 */ /* 0x040fe2000000000f */
[----:B------:R1:W-:Y:S01]  /*9b20*/  STS.128 [R178+UR48+0xc400], R4 ;  /* 0x00c40004b2007988 */ /* 0x0003e20008000c30 */
[----:B------:R-:W-:Y:S01]  /*9b30*/  FFMA R12, R81, R93, R12 ;  /* 0x0000005d510c7223 */ /* 0x000fe2000000000c */
[C---:B------:R-:W-:Y:S01]  /*9b40*/  FMUL R13, R78.reuse, R17 ;  /* 0x000000114e0d7220 */ /* 0x040fe20000400000 */
[C---:B------:R-:W-:Y:S01]  /*9b50*/  FMUL R14, R78.reuse, R18 ;  /* 0x000000124e0e7220 */ /* 0x040fe20000400000 */
[----:B------:R-:W-:Y:S01]  /*9b60*/  F2FP.F16.F32.PACK_AB R9, R15, R3 ;  /* 0x000000030f09723e */ /* 0x000fe200000000ff */
[--C-:B------:R-:W-:Y:S02]  /*9b70*/  HADD2.F32 R97, -RZ, R104.reuse.H0_H0 ;  /* 0x20000068ff617230 */ /* 0x100fe40000004100 */
[C---:B------:R-:W-:Y:S01]  /*9b80*/  FFMA R13, R81.reuse, R96, R13 ;  /* 0x00000060510d7223 */ /* 0x040fe2000000000d */
[----:B------:R-:W-:Y:S01]  /*9b90*/  FFMA R14, R81, R95, R14 ;  /* 0x0000005f510e7223 */ /* 0x000fe2000000000e */
[C---:B------:R-:W-:Y:S01]  /*9ba0*/  FMUL R19, R78.reuse, R19 ;  /* 0x000000134e137220 */ /* 0x040fe20000400000 */
[----:B------:R-:W-:Y:S02]  /*9bb0*/  HADD2.F32 R100, -RZ, R104.H1_H1 ;  /* 0x30000068ff647230 */ /* 0x000fe40000004100 */
[C---:B------:R-:W-:Y:S01]  /*9bc0*/  FMUL R16, R78.reuse, R20 ;  /* 0x000000144e107220 */ /* 0x040fe20000400000 */
[----:B------:R-:W-:Y:S01]  /*9bd0*/  F2FP.F16.F32.PACK_AB R10, R13, R12 ;  /* 0x0000000c0d0a723e */ /* 0x000fe200000000ff */
[C---:B------:R-:W-:Y:S01]  /*9be0*/  FFMA R19, R81.reuse, R98, R19 ;  /* 0x0000006251137223 */ /* 0x040fe20000000013 */
[--C-:B------:R-:W-:Y:S02]  /*9bf0*/  HADD2.F32 R99, -RZ, R105.reuse.H0_H0 ;  /* 0x20000069ff637230 */ /* 0x100fe40000004100 */
[----:B------:R-:W-:Y:S01]  /*9c00*/  FFMA R16, R81, R97, R16 ;  /* 0x0000006151107223 */ /* 0x000fe20000000010 */
[C---:B------:R-:W-:Y:S01]  /*9c10*/  FMUL R17, R78.reuse, R21 ;  /* 0x000000154e117220 */ /* 0x040fe20000400000 */
[----:B------:R-:W-:Y:S01]  /*9c20*/  HADD2.F32 R102, -RZ, R105.H1_H1 ;  /* 0x30000069ff667230 */ /* 0x000fe20000004100 */
[----:B------:R-:W-:Y:S01]  /*9c30*/  F2FP.F16.F32.PACK_AB R11, R19, R14 ;  /* 0x0000000e130b723e */ /* 0x000fe200000000ff */
[C---:B------:R-:W-:Y:S01]  /*9c40*/  FMUL R18, R78.reuse, R22 ;  /* 0x000000164e127220 */ /* 0x040fe20000400000 */
[C---:B------:R-:W-:Y:S01]  /*9c50*/  FFMA R17, R81.reuse, R100, R17 ;  /* 0x0000006451117223 */ /* 0x040fe20000000011 */
[--C-:B------:R-:W-:Y:S02]  /*9c60*/  HADD2.F32 R101, -RZ, R106.reuse.H0_H0 ;  /* 0x2000006aff657230 */ /* 0x100fe40000004100 */
[C---:B------:R-:W-:Y:S01]  /*9c70*/  FMUL R23, R78.reuse, R23 ;  /* 0x000000174e177220 */ /* 0x040fe20000400000 */
[----:B------:R1:W-:Y:S01]  /*9c80*/  STS.128 [R179+0xc400], R8 ;  /* 0x00c40008b3007388 */ /* 0x0003e20000000c00 */
[----:B------:R-:W-:Y:S01]  /*9c90*/  FFMA R18, R81, R99, R18 ;  /* 0x0000006351127223 */ /* 0x000fe20000000012 */
[----:B------:R-:W-:Y:S01]  /*9ca0*/  F2FP.F16.F32.PACK_AB R16, R17, R16 ;  /* 0x000000101110723e */ /* 0x000fe200000000ff */
[----:B------:R-:W-:Y:S01]  /*9cb0*/  FFMA R23, R81, R102, R23 ;  /* 0x0000006651177223 */ /* 0x000fe20000000017 */
[----:B------:R-:W-:Y:S02]  /*9cc0*/  HADD2.F32 R104, -RZ, R106.H1_H1 ;  /* 0x3000006aff687230 */ /* 0x000fe40000004100 */
[C---:B------:R-:W-:Y:S01]  /*9cd0*/  FMUL R20, R78.reuse, R24 ;  /* 0x000000184e147220 */ /* 0x040fe20000400000 */
[--C-:B------:R-:W-:Y:S02]  /*9ce0*/  HADD2.F32 R103, -RZ, R107.reuse.H0_H0 ;  /* 0x2000006bff677230 */ /* 0x100fe40000004100 */
[C---:B------:R-:W-:Y:S01]  /*9cf0*/  FMUL R21, R78.reuse, R25 ;  /* 0x000000194e157220 */ /* 0x040fe20000400000 */
[----:B------:R-:W-:Y:S01]  /*9d00*/  F2FP.F16.F32.PACK_AB R17, R23, R18 ;  /* 0x000000121711723e */ /* 0x000fe200000000ff */
[C---:B------:R-:W-:Y:S01]  /*9d10*/  FFMA R20, R81.reuse, R101, R20 ;  /* 0x0000006551147223 */ /* 0x040fe20000000014 */
[----:B------:R-:W-:Y:S02]  /*9d20*/  HADD2.F32 R106, -RZ, R107.H1_H1 ;  /* 0x3000006bff6a7230 */ /* 0x000fe40000004100 */
[----:B------:R-:W-:Y:S01]  /*9d30*/  FFMA R21, R81, R104, R21 ;  /* 0x0000006851157223 */ /* 0x000fe20000000015 */
[C---:B------:R-:W-:Y:S01]  /*9d40*/  FMUL R22, R78.reuse, R26 ;  /* 0x0000001a4e167220 */ /* 0x040fe20000400000 */
[--C-:B------:R-:W-:Y:S02]  /*9d50*/  HADD2.F32 R105, -RZ, R112.reuse.H0_H0 ;  /* 0x20000070ff697230 */ /* 0x100fe40000004100 */
[C---:B------:R-:W-:Y:S01]  /*9d60*/  FMUL R27, R78.reuse, R27 ;  /* 0x0000001b4e1b7220 */ /* 0x040fe20000400000 */
[----:B------:R-:W-:Y:S01]  /*9d70*/  HADD2.F32 R108, -RZ, R112.H1_H1 ;  /* 0x30000070ff6c7230 */ /* 0x000fe20000004100 */
[----:B------:R-:W-:Y:S01]  /*9d80*/  F2FP.F16.F32.PACK_AB R18, R21, R20 ;  /* 0x000000141512723e */ /* 0x000fe200000000ff */
[C---:B------:R-:W-:Y:S01]  /*9d90*/  FFMA R22, R81.reuse, R103, R22 ;  /* 0x0000006751167223 */ /* 0x040fe20000000016 */
        /* <DEDUP_REMOVED lines=9> */
[--C-:B------:R-:W-:Y:S01]  /*9e30*/  HADD2.F32 R109, -RZ, R114.reuse.H0_H0 ;  /* 0x20000072ff6d7230 */ /* 0x100fe20000004100 */
[----:B------:R1:W-:Y:S01]  /*9e40*/  STS.128 [R177+0xc400], R16 ;  /* 0x00c40010b1007388 */ /* 0x0003e20000000c00 */
        /* <DEDUP_REMOVED lines=69> */
[C---:B------:R-:W-:Y:S01]  /*a2a0*/  FFMA R45, R81.reuse, R128, R45 ;  /* 0x00000080512d7223 */ /* 0x040fe2000000002d */
[C---:B------:R-:W-:Y:S01]  /*a2b0*/  FMUL R46, R78.reuse, R50 ;  /* 0x000000324e2e7220 */ /* 0x040fe20000400000 */
[--C-:B------:R-:W-:Y:S02]  /*a2c0*/  HADD2.F32 R129, -RZ, R136.reuse.H0_H0 ;  /* 0x20000088ff817230 */ /* 0x100fe40000004100 */
[C---:B------:R-:W-:Y:S01]  /*a2d0*/  FMUL R51, R78.reuse, R51 ;  /* 0x000000334e337220 */ /* 0x040fe20000400000 */
[----:B------:R-:W-:Y:S02]  /*a2e0*/  HADD2.F32 R132, -RZ, R136.H1_H1 ;  /* 0x30000088ff847230 */ /* 0x000fe40000004100 */
[C---:B------:R-:W-:Y:S01]  /*a2f0*/  FMUL R48, R78.reuse, R52 ;  /* 0x000000344e307220 */ /* 0x040fe20000400000 */
[--C-:B------:R-:W-:Y:S02]  /*a300*/  HADD2.F32 R131, -RZ, R137.reuse.H0_H0 ;  /* 0x20000089ff837230 */ /* 0x100fe40000004100 */
[C---:B------:R-:W-:Y:S01]  /*a310*/  FMUL R49, R78.reuse, R53 ;  /* 0x000000354e317220 */ /* 0x040fe20000400000 */
[C---:B------:R-:W-:Y:S01]  /*a320*/  FFMA R46, R81.reuse, R127, R46 ;  /* 0x0000007f512e7223 */ /* 0x040fe2000000002e */
[----:B------:R-:W-:Y:S02]  /*a330*/  HADD2.F32 R134, -RZ, R137.H1_H1 ;  /* 0x30000089ff867230 */ /* 0x000fe40000004100 */
[C---:B------:R-:W-:Y:S01]  /*a340*/  FMUL R50, R78.reuse, R54 ;  /* 0x000000364e327220 */ /* 0x040fe20000400000 */
[C---:B------:R-:W-:Y:S01]  /*a350*/  FFMA R51, R81.reuse, R130, R51 ;  /* 0x0000008251337223 */ /* 0x040fe20000000033 */
        /* <DEDUP_REMOVED lines=11> */
[----:B------:R-:W-:Y:S01]  /*a410*/  FFMA R55, R81, R134, R55 ;  /* 0x0000008651377223 */ /* 0x000fe20000000037 */
[--C-:B------:R-:W-:Y:S02]  /*a420*/  HADD2.F32 R137, -RZ, R144.reuse.H0_H0 ;  /* 0x20000090ff897230 */ /* 0x100fe40000004100 */
[C---:B------:R-:W-:Y:S01]  /*a430*/  FMUL R59, R78.reuse, R59 ;  /* 0x0000003b4e3b7220 */ /* 0x040fe20000400000 */
[----:B------:R-:W-:Y:S01]  /*a440*/  F2FP.F16.F32.PACK_AB R42, R45, R44 ;  /* 0x0000002c2d2a723e */ /* 0x000fe200000000ff */
[----:B------:R-:W-:Y:S01]  /*a450*/  FFMA R52, R81, R133, R52 ;  /* 0x0000008551347223 */ /* 0x000fe20000000034 */
[----:B------:R-:W-:Y:S01]  /*a460*/  F2FP.F16.F32.PACK_AB R43, R51, R46 ;  /* 0x0000002e332b723e */ /* 0x000fe200000000ff */
[----:B------:R-:W-:Y:S02]  /*a470*/  HADD2.F32 R140, -RZ, R144.H1_H1 ;  /* 0x30000090ff8c7230 */ /* 0x000fe40000004100 */
[C---:B------:R-:W-:Y:S01]  /*a480*/  FMUL R56, R78.reuse, R60 ;  /* 0x0000003c4e387220 */ /* 0x040fe20000400000 */
[C---:B------:R-:W-:Y:S01]  /*a490*/  FFMA R53, R81.reuse, R136, R53 ;  /* 0x0000008851357223 */ /* 0x040fe20000000035 */
[--C-:B------:R-:W-:Y:S01]  /*a4a0*/  HADD2.F32 R139, -RZ, R145.reuse.H0_H0 ;  /* 0x20000091ff8b7230 */ /* 0x100fe20000004100 */
[----:B------:R1:W-:Y:S01]  /*a4b0*/  STS.128 [R182+0xc400], R40 ;  /* 0x00c40028b6007388 */ /* 0x0003e20000000c00 */
        /* <DEDUP_REMOVED lines=15> */
[----:B------:R-:W-:Y:S02]  /*a5b0*/  HADD2.F32 R146, -RZ, R147.H1_H1 ;  /* 0x30000093ff927230 */ /* 0x000fe40000004100 */
[C---:B------:R-:W-:Y:S01]  /*a5c0*/  FMUL R62, R78.reuse, R66 ;  /* 0x000000424e3e7220 */ /* 0x040fe20000400000 */
[----:B------:R-:W-:Y:S01]  /*a5d0*/  F2FP.F16.F32.PACK_AB R49, R55, R50 ;  /* 0x000000323731723e */ /* 0x000fe200000000ff */
        /* <DEDUP_REMOVED lines=31> */
.L_x_121:
[----:B------:R-:W-:Y:S05]  /*a7d0*/  BSYNC.RECONVERGENT B0 ;  /* 0x0000000000007941 */ /* 0x000fea0003800200 */
.L_x_120:
[----:B------:R-:W-:Y:S01]  /*a7e0*/  BAR.SYNC.DEFER_BLOCKING 0x1, 0x80 ;  /* 0x0042000000007b1d */ /* 0x000fe20000010000 */
[----:B------:R-:W-:Y:S01]  /*a7f0*/  UISETP.NE.AND UP0, UPT, UR49, -0x4, UPT ;  /* 0xfffffffc3100788c */ /* 0x000fe2000bf05270 */
[----:B------:R-:W-:Y:S08]  /*a800*/  IADD3 R76, PT, PT, R76, 0x1, RZ ;  /* 0x000000014c4c7810 */ /* 0x000ff00007ffe0ff */
[----:B------:R-:W-:Y:S05]  /*a810*/  BRA.U !UP0, `(.L_x_122) ;  /* 0x0000000108287547 */ /* 0x000fea000b800000 */
[----:B------:R-:W-:Y:S01]  /*a820*/  ISETP.NE.AND P0, PT, R176, RZ, PT ;  /* 0x000000ffb000720c */ /* 0x000fe20003f05270 */
[----:B------:R-:W-:Y:S01]  /*a830*/  IMAD.U32 R3, RZ, RZ, UR51 ;  /* 0x00000033ff037e24 */ /* 0x000fe2000f8e00ff */
[----:B------:R-:W-:Y:S01]  /*a840*/  UIADD3 UR51, UPT, UPT, UR51, 0x1, URZ ;  /* 0x0000000133337890 */ /* 0x000fe2000fffe0ff */
[----:B------:R-:W-:Y:S03]  /*a850*/  IMAD.U32 R0, RZ, RZ, UR37 ;  /* 0x00000025ff007e24 */ /* 0x000fe6000f8e00ff */
[----:B------:R-:W-:Y:S04]  /*a860*/  UISETP.NE.AND UP0, UPT, UR51, 0x4, UPT ;  /* 0x000000043300788c */ /* 0x000fe8000bf05270 */
[----:B------:R-:W-:Y:S03]  /*a870*/  USEL UR51, UR51, URZ, UP0 ;  /* 0x000000ff33337287 */ /* 0x000fe60008000000 */
[----:B------:R-:W-:Y:S05]  /*a880*/  @P0 LEA R3, R3, UR48, 0x3 ;  /* 0x0000003003030c11 */ /* 0x000fea000f8e18ff */
[----:B------:R-:W-:Y:S05]  /*a890*/  @P0 VIADD R3, R3, 0x50 ;  /* 0x0000005003030836 */ /* 0x000fea0000000000 */
[----:B------:R-:W-:Y:S04]  /*a8a0*/  @P0 PRMT R0, R0, 0x654, R3 ;  /* 0x0000065400000816 */ /* 0x000fe80000000003 */
[----:B------:R2:W-:Y:S03]  /*a8b0*/  @P0 SYNCS.ARRIVE.TRANS64.RED.A1T0 RZ, [R0+URZ], RZ ;  /* 0x000000ff00ff09a7 */ /* 0x0005e600081004ff */
.L_x_122:
[----:B------:R-:W-:Y:S01]  /*a8c0*/  ISETP.NE.AND P2, PT, R171, RZ, PT ;  /* 0x000000ffab00720c */ /* 0x000fe20003f45270 */
[----:B------:R-:W-:Y:S01]  /*a8d0*/  UIADD3 UR49, UPT, UPT, UR49, 0x4, URZ ;  /* 0x0000000431317890 */ /* 0x000fe2000fffe0ff */
[----:B------:R-:W-:Y:S01]  /*a8e0*/  ISETP.NE.AND P0, PT, R173, 0x2, PT ;  /* 0x00000002ad00780c */ /* 0x000fe20003f05270 */
[----:B------:R-:W-:Y:S01]  /*a8f0*/  IMAD.IADD R20, R75, 0x1, R154 ;  /* 0x000000014b147824 */ /* 0x000fe200078e029a */
[----:B------:R-:W-:Y:S01]  /*a900*/  ISETP.NE.AND P1, PT, R76, 0x2, PT ;  /* 0x000000024c00780c */ /* 0x000fe20003f25270 */
[----:B------:R-:W-:Y:S01]  /*a910*/  IMAD.IADD R21, R77, 0x1, R156 ;  /* 0x000000014d157824 */ /* 0x000fe200078e029c */
[----:B--2---:R-:W-:Y:S02]  /*a920*/  SEL R0, RZ, 0x1, P0 ;  /* 0x00000001ff007807 */ /* 0x004fe40000000000 */
[----:B------:R-:W-:Y:S02]  /*a930*/  SEL R3, RZ, 0x1, P1 ;  /* 0x00000001ff037807 */ /* 0x000fe40000800000 */
[----:B------:R-:W-:Y:S02]  /*a940*/  LOP3.LUT R165, R165, R0, RZ, 0x3c, !PT ;  /* 0x00000000a5a57212 */ /* 0x000fe400078e3cff */
[----:B------:R-:W-:Y:S02]  /*a950*/  LOP3.LUT R166, R166, R3, RZ, 0x3c, !PT ;  /* 0x00000003a6a67212 */ /* 0x000fe400078e3cff */
[----:B------:R-:W-:Y:S02]  /*a960*/  @P2 R2UR UR36, R164 ;  /* 0x00000000a42422ca */ /* 0x000fe400000e0000 */
[----:B------:R-:W-:Y:S02]  /*a970*/  SEL R173, R173, RZ, P0 ;  /* 0x000000ffadad7207 */ /* 0x000fe40000000000 */
[----:B------:R-:W-:Y:S01]  /*a980*/  SEL R76, R76, RZ, P1 ;  /* 0x000000ff4c4c7207 */ /* 0x000fe20000800000 */
[----:B------:R-:W-:Y:S10]  /*a990*/  @P2 BRA `(.L_x_123) ;  /* 0xffffffa0000c2947 */ /* 0x000ff4000383ffff */
[----:B------:R-:W-:-:S09]  /*a9a0*/  UISETP.NE.AND UP0, UPT, UR50, URZ, UPT ;  /* 0x000000ff3200728c */ /* 0x000fd2000bf05270 */
[----:B------:R-:W-:Y:S05]  /*a9b0*/  BRA.U !UP0, `(.L_x_124) ;  /* 0x0000000108487547 */ /* 0x000fea000b800000 */
[----:B------:R-:W2:Y:S02]  /*a9c0*/  LDCU.64 UR4, c[0x0][0x890] ;  /* 0x00011200ff0477ac */ /* 0x000ea40008000a00 */
[----:B--2---:R-:W-:-:S04]  /*a9d0*/  UISETP.NE.U32.AND UP0, UPT, UR4, URZ, UPT ;  /* 0x000000ff0400728c */ /* 0x004fc8000bf05070 */
[----:B------:R-:W-:-:S09]  /*a9e0*/  UISETP.NE.AND.EX UP0, UPT, UR5, URZ, UPT, UP0 ;  /* 0x000000ff0500728c */ /* 0x000fd2000bf05300 */
[----:B------:R-:W-:Y:S05]  /*a9f0*/  BRA.U UP0, `(.L_x_125) ;  /* 0x00000001000c7547 */ /* 0x000fea000b800000 */
[----:B------:R-:W-:-:S13]  /*aa00*/  FSETP.NEU.AND P0, PT, R81, RZ, PT ;  /* 0x000000ff5100720b */ /* 0x000fda0003f0d000 */
[----:B------:R-:W-:Y:S05]  /*aa10*/  @!P0 EXIT ;  /* 0x000000000000894d */ /* 0x000fea0003800000 */
[----:B------:R-:W-:Y:S05]  /*aa20*/  BRA `(.L_x_124) ;  /* 0x00000000002c7947 */ /* 0x000fea0003800000 */
.L_x_125:
[----:B------:R-:W-:Y:S01]  /*aa30*/  ISETP.NE.AND P0, PT, R172, RZ, PT ;  /* 0x000000ffac00720c */ /* 0x000fe20003f05270 */
[----:B------:R-:W-:-:S12]  /*aa40*/  BSSY.RECONVERGENT B0, `(.L_x_124) ;  /* 0x0000009000007945 */ /* 0x000fd80003800200 */
[----:B------:R-:W-:Y:S05]  /*aa50*/  @P0 BRA `(.L_x_126) ;  /* 0x0000000000140947 */ /* 0x000fea0003800000 */
[----:B------:R-:W2:Y:S02]  /*aa60*/  LDCU.64 UR4, c[0x0][0x888] ;  /* 0x00011100ff0477ac */ /* 0x000ea40008000a00 */
[----:B--2---:R-:W-:-:S04]  /*aa70*/  ISETP.NE.U32.AND P0, PT, RZ, UR4, PT ;  /* 0x00000004ff007c0c */ /* 0x004fc8000bf05070 */
[----:B------:R-:W-:-:S13]  /*aa80*/  ISETP.NE.AND.EX P0, PT, RZ, UR5, PT, P0 ;  /* 0x00000005ff007c0c */ /* 0x000fda000bf05300 */
[----:B------:R-:W-:Y:S05]  /*aa90*/  @!P0 EXIT ;  /* 0x000000000000894d */ /* 0x000fea0003800000 */
[----:B------:R-:W-:Y:S05]  /*aaa0*/  BRA `(.L_x_127) ;  /* 0x0000000000087947 */ /* 0x000fea0003800000 */
.L_x_126:
[----:B------:R-:W-:-:S13]  /*aab0*/  FSETP.NEU.AND P0, PT, R81, RZ, PT ;  /* 0x000000ff5100720b */ /* 0x000fda0003f0d000 */
[----:B------:R-:W-:Y:S05]  /*aac0*/  @!P0 EXIT ;  /* 0x000000000000894d */ /* 0x000fea0003800000 */
.L_x_127:
[----:B------:R-:W-:Y:S05]  /*aad0*/  BSYNC.RECONVERGENT B0 ;  /* 0x0000000000007941 */ /* 0x000fea0003800200 */
.L_x_124:
[----:B------:R-:W-:Y:S01]  /*aae0*/  ULEA UR4, UR51, UR48, 0x3 ;  /* 0x0000003033047291 */ /* 0x000fe2000f8e18ff */
[----:B------:R-:W-:-:S04]  /*aaf0*/  DEPBAR.LE SB0, 0x0 ;  /* 0x000080000000791a */ /* 0x000fc80000000000 */
[----:B------:R-:W-:-:S04]  /*ab00*/  UIADD3 UR4, UPT, UPT, UR4, 0x50, URZ ;  /* 0x0000005004047890 */ /* 0x000fc8000fffe0ff */
[----:B------:R-:W-:-:S09]  /*ab10*/  UPRMT UR4, UR37, 0x654, UR4 ;  /* 0x0000065425047896 */ /* 0x000fd20008000004 */
[----:B------:R-:W-:Y:S01]  /*ab20*/  SYNCS.ARRIVE.TRANS64.RED.A1T0 RZ, [UR4], RZ ;  /* 0x000000ffffff79a7 */ /* 0x000fe20008100404 */
[----:B------:R-:W-:Y:S05]  /*ab30*/  EXIT ;  /* 0x000000000000794d */ /* 0x000fea0003800000 */
.L_x_19:
[----:B--2---:R2:W1:Y:S02]  /*ab40*/  SYNCS.PHASECHK.TRANS64.TRYWAIT P0, [R3+URZ+0xd0], R2 ;  /* 0x0000d002030075a7 */ /* 0x00446400080011ff */
[----:B-1----:R-:W-:Y:S05]  /*ab50*/  @!P0 NANOSLEEP.SYNCS 0x989680 ;  /* 0x009896800000895d */ /* 0x002fea0003900000 */
[----:B------:R-:W1:Y:S02]  /*ab60*/  @!P0 SYNCS.PHASECHK.TRANS64 P0, [R3+URZ+0xd0], R2 ;  /* 0x0000d002030085a7 */ /* 0x000e6400080010ff */
[----:B-1----:R-:W-:Y:S05]  /*ab70*/  @!P0 BRA `(.L_x_19) ;  /* 0xfffffffc00f08947 */ /* 0x002fea000383ffff */
[----:B------:R-:W-:Y:S05]  /*ab80*/  BRA `(.L_x_128) ;  /* 0xffffff6800807947 */ /* 0x000fea000383ffff */
.L_x_22:
[----:B-1----:R-:W-:-:S07]  /*ab90*/  MOV R2, UR33 ;  /* 0x0000002100027c02 */ /* 0x002fce0008000f00 */
.L_x_129:
[----:B-1----:R1:W2:Y:S02]  /*aba0*/  SYNCS.PHASECHK.TRANS64.TRYWAIT P0, [R2+URZ+0x18], R5 ;  /* 0x00001805020075a7 */ /* 0x0022a400080011ff */
[----:B--2---:R-:W-:Y:S05]  /*abb0*/  @!P0 NANOSLEEP.SYNCS 0x989680 ;  /* 0x009896800000895d */ /* 0x004fea0003900000 */
[----:B------:R-:W2:Y:S02]  /*abc0*/  @!P0 SYNCS.PHASECHK.TRANS64 P0, [R2+URZ+0x18], R5 ;  /* 0x00001805020085a7 */ /* 0x000ea400080010ff */
[----:B--2---:R-:W-:Y:S05]  /*abd0*/  @!P0 BRA `(.L_x_129) ;  /* 0xfffffffc00f08947 */ /* 0x004fea000383ffff */
[----:B------:R-:W-:Y:S05]  /*abe0*/  BRA `(.L_x_21) ;  /* 0xffffff6800d07947 */ /* 0x000fea000383ffff */
.L_x_28:
[----:B-1----:R-:W-:-:S07]  /*abf0*/  MOV R2, UR17 ;  /* 0x0000001100027c02 */ /* 0x002fce0008000f00 */
.L_x_130:
[----:B-1----:R1:W2:Y:S02]  /*ac00*/  SYNCS.PHASECHK.TRANS64.TRYWAIT P0, [R2+URZ+0x18], R5 ;  /* 0x00001805020075a7 */ /* 0x0022a400080011ff */
[----:B--2---:R-:W-:Y:S05]  /*ac10*/  @!P0 NANOSLEEP.SYNCS 0x989680 ;  /* 0x009896800000895d */ /* 0x004fea0003900000 */
[----:B------:R-:W2:Y:S02]  /*ac20*/  @!P0 SYNCS.PHASECHK.TRANS64 P0, [R2+URZ+0x18], R5 ;  /* 0x00001805020085a7 */ /* 0x000ea400080010ff */
[----:B--2---:R-:W-:Y:S05]  /*ac30*/  @!P0 BRA `(.L_x_130) ;  /* 0xfffffffc00f08947 */ /* 0x004fea000383ffff */
[----:B------:R-:W-:Y:S05]  /*ac40*/  BRA `(.L_x_27) ;  /* 0xffffff6c00787947 */ /* 0x000fea000383ffff */
.L_x_32:
[----:B-1----:R1:W2:Y:S02]  /*ac50*/  SYNCS.PHASECHK.TRANS64.TRYWAIT P0, [R2+URZ+0x80], R3 ;  /* 0x00008003020075a7 */ /* 0x0022a400080011ff */
[----:B--2---:R-:W-:Y:S05]  /*ac60*/  @!P0 NANOSLEEP.SYNCS 0x989680 ;  /* 0x009896800000895d */ /* 0x004fea0003900000 */
[----:B------:R-:W2:Y:S02]  /*ac70*/  @!P0 SYNCS.PHASECHK.TRANS64 P0, [R2+URZ+0x80], R3 ;  /* 0x00008003020085a7 */ /* 0x000ea400080010ff */
[----:B--2---:R-:W-:Y:S05]  /*ac80*/  @!P0 BRA `(.L_x_32) ;  /* 0xfffffffc00f08947 */ /* 0x004fea000383ffff */
[----:B------:R-:W-:Y:S05]  /*ac90*/  BRA `(.L_x_131) ;  /* 0xffffff7000087947 */ /* 0x000fea000383ffff */
.L_x_36:
[----:B----4-:R-:W-:-:S07]  /*aca0*/  MOV R0, UR5 ;  /* 0x0000000500007c02 */ /* 0x010fce0008000f00 */
.L_x_132:
[----:B-1----:R1:W2:Y:S02]  /*acb0*/  SYNCS.PHASECHK.TRANS64.TRYWAIT P0, [R0+URZ], R3 ;  /* 0x00000003000075a7 */ /* 0x0022a400080011ff */
[----:B--2---:R-:W-:Y:S05]  /*acc0*/  @!P0 NANOSLEEP.SYNCS 0x989680 ;  /* 0x009896800000895d */ /* 0x004fea0003900000 */
[----:B------:R-:W2:Y:S02]  /*acd0*/  @!P0 SYNCS.PHASECHK.TRANS64 P0, [R0+URZ], R3 ;  /* 0x00000003000085a7 */ /* 0x000ea400080010ff */
[----:B--2---:R-:W-:Y:S05]  /*ace0*/  @!P0 BRA `(.L_x_132) ;  /* 0xfffffffc00f08947 */ /* 0x004fea000383ffff */
[----:B------:R-:W-:Y:S05]  /*acf0*/  BRA `(.L_x_133) ;  /* 0xffffff7400787947 */ /* 0x000fea000383ffff */
.L_x_37:
[----:B----4-:R-:W-:-:S07]  /*ad00*/  MOV R0, UR5 ;  /* 0x0000000500007c02 */ /* 0x010fce0008000f00 */
.L_x_134:
[----:B-1----:R1:W2:Y:S02]  /*ad10*/  SYNCS.PHASECHK.TRANS64.TRYWAIT P0, [R0+URZ], R3 ;  /* 0x00000003000075a7 */ /* 0x0022a400080011ff */
[----:B--2---:R-:W-:Y:S05]  /*ad20*/  @!P0 NANOSLEEP.SYNCS 0x989680 ;  /* 0x009896800000895d */ /* 0x004fea0003900000 */
[----:B------:R-:W2:Y:S02]  /*ad30*/  @!P0 SYNCS.PHASECHK.TRANS64 P0, [R0+URZ], R3 ;  /* 0x00000003000085a7 */ /* 0x000ea400080010ff */
[----:B--2---:R-:W-:Y:S05]  /*ad40*/  @!P0 BRA `(.L_x_134) ;  /* 0xfffffffc00f08947 */ /* 0x004fea000383ffff */
[----:B------:R-:W-:Y:S05]  /*ad50*/  BRA `(.L_x_135) ;  /* 0xffffff7400847947 */ /* 0x000fea000383ffff */
.L_x_40:
[----:B-1----:R1:W2:Y:S02]  /*ad60*/  SYNCS.PHASECHK.TRANS64.TRYWAIT P0, [R0+URZ+0xc0], R5 ;  /* 0x0000c005000075a7 */ /* 0x0022a400080011ff */
[----:B--2---:R-:W-:Y:S05]  /*ad70*/  @!P0 NANOSLEEP.SYNCS 0x989680 ;  /* 0x009896800000895d */ /* 0x004fea0003900000 */
[----:B------:R-:W2:Y:S02]  /*ad80*/  @!P0 SYNCS.PHASECHK.TRANS64 P0, [R0+URZ+0xc0], R5 ;  /* 0x0000c005000085a7 */ /* 0x000ea400080010ff */
[----:B--2---:R-:W-:Y:S05]  /*ad90*/  @!P0 BRA `(.L_x_40) ;  /* 0xfffffffc00f08947 */ /* 0x004fea000383ffff */
[----:B------:R-:W-:Y:S05]  /*ada0*/  BRA `(.L_x_136) ;  /* 0xffffff7400e07947 */ /* 0x000fea000383ffff */
.L_x_41:
[----:B------:R-:W-:-:S07]  /*adb0*/  MOV R0, UR5 ;  /* 0x0000000500007c02 */ /* 0x000fce0008000f00 */
.L_x_137:
[----:B-1----:R1:W2:Y:S02]  /*adc0*/  SYNCS.PHASECHK.TRANS64.TRYWAIT P0, [R0+URZ+0x90], R5 ;  /* 0x00009005000075a7 */ /* 0x0022a400080011ff */
[----:B--2---:R-:W-:Y:S05]  /*add0*/  @!P0 NANOSLEEP.SYNCS 0x989680 ;  /* 0x009896800000895d */ /* 0x004fea0003900000 */
[----:B------:R-:W2:Y:S02]  /*ade0*/  @!P0 SYNCS.PHASECHK.TRANS64 P0, [R0+URZ+0x90], R5 ;  /* 0x00009005000085a7 */ /* 0x000ea400080010ff */
[----:B--2---:R-:W-:Y:S05]  /*adf0*/  @!P0 BRA `(.L_x_137) ;  /* 0xfffffffc00f08947 */ /* 0x004fea000383ffff */
[----:B------:R-:W-:Y:S05]  /*ae00*/  BRA `(.L_x_138) ;  /* 0xffffff7400f07947 */ /* 0x000fea000383ffff */
.L_x_42:
[----:B-1----:R1:W2:Y:S02]  /*ae10*/  SYNCS.PHASECHK.TRANS64.TRYWAIT P1, [R0+URZ+0x80], R5 ;  /* 0x00008005000075a7 */ /* 0x0022a400080211ff */
[----:B--2---:R-:W-:Y:S05]  /*ae20*/  @!P1 NANOSLEEP.SYNCS 0x989680 ;  /* 0x009896800000995d */ /* 0x004fea0003900000 */
[----:B------:R-:W2:Y:S02]  /*ae30*/  @!P1 SYNCS.PHASECHK.TRANS64 P1, [R0+URZ+0x80], R5 ;  /* 0x00008005000095a7 */ /* 0x000ea400080210ff */
[----:B--2---:R-:W-:Y:S05]  /*ae40*/  @!P1 BRA `(.L_x_42) ;  /* 0xfffffffc00f09947 */ /* 0x004fea000383ffff */
[----:B------:R-:W-:Y:S05]  /*ae50*/  BRA `(.L_x_139) ;  /* 0xffffff7800207947 */ /* 0x000fea000383ffff */
.L_x_45:
[----:B------:R-:W-:-:S07]  /*ae60*/  MOV R0, UR5 ;  /* 0x0000000500007c02 */ /* 0x000fce0008000f00 */
.L_x_140:
[----:B-1----:R1:W2:Y:S02]  /*ae70*/  SYNCS.PHASECHK.TRANS64.TRYWAIT P0, [R0+URZ+0x90], R3 ;  /* 0x00009003000075a7 */ /* 0x0022a400080011ff */
[----:B--2---:R-:W-:Y:S05]  /*ae80*/  @!P0 NANOSLEEP.SYNCS 0x989680 ;  /* 0x009896800000895d */ /* 0x004fea0003900000 */
[----:B------:R-:W2:Y:S02]  /*ae90*/  @!P0 SYNCS.PHASECHK.TRANS64 P0, [R0+URZ+0x90], R3 ;  /* 0x00009003000085a7 */ /* 0x000ea400080010ff */
[----:B--2---:R-:W-:Y:S05]  /*aea0*/  @!P0 BRA `(.L_x_140) ;  /* 0xfffffffc00f08947 */ /* 0x004fea000383ffff */
[----:B------:R-:W-:Y:S05]  /*aeb0*/  BRA `(.L_x_44) ;  /* 0xffffff7800747947 */ /* 0x000fea000383ffff */
.L_x_52:
[----:B-1----:R1:W2:Y:S02]  /*aec0*/  SYNCS.PHASECHK.TRANS64.TRYWAIT P1, [R0+URZ+0x80], R5 ;  /* 0x00008005000075a7 */ /* 0x0022a400080211ff */
[----:B--2---:R-:W-:Y:S05]  /*aed0*/  @!P1 NANOSLEEP.SYNCS 0x989680 ;  /* 0x009896800000995d */ /* 0x004fea0003900000 */
[----:B------:R-:W2:Y:S02]  /*aee0*/  @!P1 SYNCS.PHASECHK.TRANS64 P1, [R0+URZ+0x80], R5 ;  /* 0x00008005000095a7 */ /* 0x000ea400080210ff */
[----:B--2---:R-:W-:Y:S05]  /*aef0*/  @!P1 BRA `(.L_x_52) ;  /* 0xfffffffc00f09947 */ /* 0x004fea000383ffff */
[----:B------:R-:W-:Y:S05]  /*af00*/  BRA `(.L_x_141) ;  /* 0xffffff7c00d47947 */ /* 0x000fea000383ffff */
.L_x_53:
[----:B------:R-:W-:-:S07]  /*af10*/  MOV R3, UR8 ;  /* 0x0000000800037c02 */ /* 0x000fce0008000f00 */
.L_x_142:
[----:B-1----:R1:W2:Y:S02]  /*af20*/  SYNCS.PHASECHK.TRANS64.TRYWAIT P0, [R3+URZ+0xb0], R0 ;  /* 0x0000b000030075a7 */ /* 0x0022a400080011ff */
[----:B--2---:R-:W-:Y:S05]  /*af30*/  @!P0 NANOSLEEP.SYNCS 0x989680 ;  /* 0x009896800000895d */ /* 0x004fea0003900000 */
[----:B------:R-:W2:Y:S02]  /*af40*/  @!P0 SYNCS.PHASECHK.TRANS64 P0, [R3+URZ+0xb0], R0 ;  /* 0x0000b000030085a7 */ /* 0x000ea400080010ff */
[----:B--2---:R-:W-:Y:S05]  /*af50*/  @!P0 BRA `(.L_x_142) ;  /* 0xfffffffc00f08947 */ /* 0x004fea000383ffff */
[----:B------:R-:W-:Y:S05]  /*af60*/  BRA `(.L_x_143) ;  /* 0xffffff80000c7947 */ /* 0x000fea000383ffff */
.L_x_56:
[----:B------:R-:W-:Y:S07]  /*af70*/  MOV R0, UR7 ;  /* 0x0000000700007c02 */ /* 0x000fee0008000f00 */
.L_x_144:
[----:B-1----:R1:W2:Y:S02]  /*af80*/  SYNCS.PHASECHK.TRANS64.TRYWAIT P0, [R0+URZ], R3 ;  /* 0x00000003000075a7 */ /* 0x0022a400080011ff */
[----:B--2---:R-:W-:Y:S05]  /*af90*/  @!P0 NANOSLEEP.SYNCS 0x989680 ;  /* 0x009896800000895d */ /* 0x004fea0003900000 */
[----:B------:R-:W2:Y:S02]  /*afa0*/  @!P0 SYNCS.PHASECHK.TRANS64 P0, [R0+URZ], R3 ;  /* 0x00000003000085a7 */ /* 0x000ea400080010ff */
[----:B--2---:R-:W-:Y:S05]  /*afb0*/  @!P0 BRA `(.L_x_144) ;  /* 0xfffffffc00f08947 */ /* 0x004fea000383ffff */
[----:B------:R-:W-:Y:S05]  /*afc0*/  BRA `(.L_x_55) ;  /* 0xffffff8000287947 */ /* 0x000fea000383ffff */
.L_x_59:
[----:B------:R-:W-:-:S07]  /*afd0*/  MOV R0, UR5 ;  /* 0x0000000500007c02 */ /* 0x000fce0008000f00 */
.L_x_145:
[----:B--2---:R2:W3:Y:S02]  /*afe0*/  SYNCS.PHASECHK.TRANS64.TRYWAIT P0, [R0+URZ], R3 ;  /* 0x00000003000075a7 */ /* 0x0044e400080011ff */
[----:B---3--:R-:W-:Y:S05]  /*aff0*/  @!P0 NANOSLEEP.SYNCS 0x989680 ;  /* 0x009896800000895d */ /* 0x008fea0003900000 */
[----:B------:R-:W3:Y:S02]  /*b000*/  @!P0 SYNCS.PHASECHK.TRANS64 P0, [R0+URZ], R3 ;  /* 0x00000003000085a7 */ /* 0x000ee400080010ff */
[----:B---3--:R-:W-:Y:S05]  /*b010*/  @!P0 BRA `(.L_x_145) ;  /* 0xfffffffc00f08947 */ /* 0x008fea000383ffff */
[----:B------:R-:W-:Y:S05]  /*b020*/  BRA `(.L_x_146) ;  /* 0xffffff8000dc7947 */ /* 0x000fea000383ffff */
.L_x_60:
[----:B------:R-:W-:-:S07]  /*b030*/  MOV R0, UR7 ;  /* 0x0000000700007c02 */ /* 0x000fce0008000f00 */
.L_x_147:
[----:B--2---:R2:W3:Y:S02]  /*b040*/  SYNCS.PHASECHK.TRANS64.TRYWAIT P0, [R0+URZ], R3 ;  /* 0x00000003000075a7 */ /* 0x0044e400080011ff */
[----:B---3--:R-:W-:Y:S05]  /*b050*/  @!P0 NANOSLEEP.SYNCS 0x989680 ;  /* 0x009896800000895d */ /* 0x008fea0003900000 */
[----:B------:R-:W3:Y:S02]  /*b060*/  @!P0 SYNCS.PHASECHK.TRANS64 P0, [R0+URZ], R3 ;  /* 0x00000003000085a7 */ /* 0x000ee400080010ff */
[----:B---3--:R-:W-:Y:S05]  /*b070*/  @!P0 BRA `(.L_x_147) ;  /* 0xfffffffc00f08947 */ /* 0x008fea000383ffff */
[----:B------:R-:W-:Y:S05]  /*b080*/  BRA `(.L_x_148) ;  /* 0xffffff8000e87947 */ /* 0x000fea000383ffff */
.L_x_65:
[----:B--2---:R2:W3:Y:S02]  /*b090*/  SYNCS.PHASECHK.TRANS64.TRYWAIT P0, [R0+URZ+0x80], R3 ;  /* 0x00008003000075a7 */ /* 0x0044e400080011ff */
[----:B---3--:R-:W-:Y:S05]  /*b0a0*/  @!P0 NANOSLEEP.SYNCS 0x989680 ;  /* 0x009896800000895d */ /* 0x008fea0003900000 */
[----:B------:R-:W3:Y:S02]  /*b0b0*/  @!P0 SYNCS.PHASECHK.TRANS64 P0, [R0+URZ+0x80], R3 ;  /* 0x00008003000085a7 */ /* 0x000ee400080010ff */
[----:B---3--:R-:W-:Y:S05]  /*b0c0*/  @!P0 BRA `(.L_x_65) ;  /* 0xfffffffc00f08947 */ /* 0x008fea000383ffff */
[----:B------:R-:W-:Y:S05]  /*b0d0*/  BRA `(.L_x_149) ;  /* 0xffffff8400f47947 */ /* 0x000fea000383ffff */
.L_x_68:
[----:B------:R-:W-:Y:S07]  /*b0e0*/  MOV R0, UR7 ;  /* 0x0000000700007c02 */ /* 0x000fee0008000f00 */
.L_x_150:
[----:B--2---:R2:W3:Y:S02]  /*b0f0*/  SYNCS.PHASECHK.TRANS64.TRYWAIT P0, [R0+URZ+0x78], R3 ;  /* 0x00007803000075a7 */ /* 0x0044e400080011ff */
[----:B---3--:R-:W-:Y:S05]  /*b100*/  @!P0 NANOSLEEP.SYNCS 0x989680 ;  /* 0x009896800000895d */ /* 0x008fea0003900000 */
[----:B------:R-:W3:Y:S02]  /*b110*/  @!P0 SYNCS.PHASECHK.TRANS64 P0, [R0+URZ+0x78], R3 ;  /* 0x00007803000085a7 */ /* 0x000ee400080010ff */
[----:B---3--:R-:W-:Y:S05]  /*b120*/  @!P0 BRA `(.L_x_150) ;  /* 0xfffffffc00f08947 */ /* 0x008fea000383ffff */
[----:B------:R-:W-:Y:S05]  /*b130*/  BRA `(.L_x_67) ;  /* 0xffffff8800d47947 */ /* 0x000fea000383ffff */
.L_x_71:
[----:B------:R-:W-:Y:S07]  /*b140*/  MOV R3, UR7 ;  /* 0x0000000700037c02 */ /* 0x000fee0008000f00 */
.L_x_151:
[----:B-1----:R1:W2:Y:S02]  /*b150*/  SYNCS.PHASECHK.TRANS64.TRYWAIT P0, [R3+URZ+0x50], R12 ;  /* 0x0000500c030075a7 */ /* 0x0022a400080011ff */
[----:B--2---:R-:W-:Y:S05]  /*b160*/  @!P0 NANOSLEEP.SYNCS 0x989680 ;  /* 0x009896800000895d */ /* 0x004fea0003900000 */
[----:B------:R-:W2:Y:S02]  /*b170*/  @!P0 SYNCS.PHASECHK.TRANS64 P0, [R3+URZ+0x50], R12 ;  /* 0x0000500c030085a7 */ /* 0x000ea400080010ff */
[----:B--2---:R-:W-:Y:S05]  /*b180*/  @!P0 BRA `(.L_x_151) ;  /* 0xfffffffc00f08947 */ /* 0x004fea000383ffff */
[----:B------:R-:W-:Y:S05]  /*b190*/  BRA `(.L_x_152) ;  /* 0xffffff8c004c7947 */ /* 0x000fea000383ffff */
.L_x_72:
[----:B-1----:R-:W-:Y:S07]  /*b1a0*/  MOV R3, UR7 ;  /* 0x0000000700037c02 */ /* 0x002fee0008000f00 */
.L_x_153:
[----:B-1----:R1:W2:Y:S02]  /*b1b0*/  SYNCS.PHASECHK.TRANS64.TRYWAIT P0, [R3+URZ+0x58], R12 ;  /* 0x0000580c030075a7 */ /* 0x0022a400080011ff */
[----:B--2---:R-:W-:Y:S05]  /*b1c0*/  @!P0 NANOSLEEP.SYNCS 0x989680 ;  /* 0x009896800000895d */ /* 0x004fea0003900000 */
[----:B------:R-:W2:Y:S02]  /*b1d0*/  @!P0 SYNCS.PHASECHK.TRANS64 P0, [R3+URZ+0x58], R12 ;  /* 0x0000580c030085a7 */ /* 0x000ea400080010ff */
[----:B--2---:R-:W-:Y:S05]  /*b1e0*/  @!P0 BRA `(.L_x_153) ;  /* 0xfffffffc00f08947 */ /* 0x004fea000383ffff */
[----:B------:R-:W-:Y:S05]  /*b1f0*/  BRA `(.L_x_154) ;  /* 0xffffff8c00887947 */ /* 0x000fea000383ffff */
.L_x_73:
[----:B-1----:R-:W-:Y:S07]  /*b200*/  MOV R3, UR7 ;  /* 0x0000000700037c02 */ /* 0x002fee0008000f00 */
.L_x_155:
[----:B-1----:R1:W2:Y:S02]  /*b210*/  SYNCS.PHASECHK.TRANS64.TRYWAIT P0, [R3+URZ+0x60], R12 ;  /* 0x0000600c030075a7 */ /* 0x0022a400080011ff */
[----:B--2---:R-:W-:Y:S05]  /*b220*/  @!P0 NANOSLEEP.SYNCS 0x989680 ;  /* 0x009896800000895d */ /* 0x004fea0003900000 */
[----:B------:R-:W2:Y:S02]  /*b230*/  @!P0 SYNCS.PHASECHK.TRANS64 P0, [R3+URZ+0x60], R12 ;  /* 0x0000600c030085a7 */ /* 0x000ea400080010ff */
[----:B--2---:R-:W-:Y:S05]  /*b240*/  @!P0 BRA `(.L_x_155) ;  /* 0xfffffffc00f08947 */ /* 0x004fea000383ffff */
[----:B------:R-:W-:Y:S05]  /*b250*/  BRA `(.L_x_156) ;  /* 0xffffff8c00d07947 */ /* 0x000fea000383ffff */
.L_x_74:
[----:B------:R-:W-:Y:S07]  /*b260*/  MOV R3, UR7 ;  /* 0x0000000700037c02 */ /* 0x000fee0008000f00 */
.L_x_157:
[----:B-1----:R1:W2:Y:S02]  /*b270*/  SYNCS.PHASECHK.TRANS64.TRYWAIT P0, [R3+URZ+0x68], R12 ;  /* 0x0000680c030075a7 */ /* 0x0022a400080011ff */
[----:B--2---:R-:W-:Y:S05]  /*b280*/  @!P0 NANOSLEEP.SYNCS 0x989680 ;  /* 0x009896800000895d */ /* 0x004fea0003900000 */
[----:B------:R-:W2:Y:S02]  /*b290*/  @!P0 SYNCS.PHASECHK.TRANS64 P0, [R3+URZ+0x68], R12 ;  /* 0x0000680c030085a7 */ /* 0x000ea400080010ff */
[----:B--2---:R-:W-:Y:S05]  /*b2a0*/  @!P0 BRA `(.L_x_157) ;  /* 0xfffffffc00f08947 */ /* 0x004fea000383ffff */
[----:B------:R-:W-:Y:S05]  /*b2b0*/  BRA `(.L_x_158) ;  /* 0xffffff9000587947 */ /* 0x000fea000383ffff */
.L_x_76:
[----:B------:R-:W-:-:S07]  /*b2c0*/  MOV R0, UR7 ;  /* 0x0000000700007c02 */ /* 0x000fce0008000f00 */
.L_x_159:
[----:B-1----:R1:W3:Y:S02]  /*b2d0*/  SYNCS.PHASECHK.TRANS64.TRYWAIT P0, [R0+URZ+0x50], R3 ;  /* 0x00005003000075a7 */ /* 0x0022e400080011ff */
[----:B---3--:R-:W-:Y:S05]  /*b2e0*/  @!P0 NANOSLEEP.SYNCS 0x989680 ;  /* 0x009896800000895d */ /* 0x008fea0003900000 */
[----:B------:R-:W3:Y:S02]  /*b2f0*/  @!P0 SYNCS.PHASECHK.TRANS64 P0, [R0+URZ+0x50], R3 ;  /* 0x00005003000085a7 */ /* 0x000ee400080010ff */
[----:B---3--:R-:W-:Y:S05]  /*b300*/  @!P0 BRA `(.L_x_159) ;  /* 0xfffffffc00f08947 */ /* 0x008fea000383ffff */
[----:B------:R-:W-:Y:S05]  /*b310*/  BRA `(.L_x_160) ;  /* 0xffffff9000c87947 */ /* 0x000fea000383ffff */
.L_x_77:
[----:B-1----:R-:W-:-:S07]  /*b320*/  MOV R0, UR7 ;  /* 0x0000000700007c02 */ /* 0x002fce0008000f00 */
.L_x_161:
[----:B-1----:R1:W3:Y:S02]  /*b330*/  SYNCS.PHASECHK.TRANS64.TRYWAIT P0, [R0+URZ+0x58], R3 ;  /* 0x00005803000075a7 */ /* 0x0022e400080011ff */
[----:B---3--:R-:W-:Y:S05]  /*b340*/  @!P0 NANOSLEEP.SYNCS 0x989680 ;  /* 0x009896800000895d */ /* 0x008fea0003900000 */
[----:B------:R-:W3:Y:S02]  /*b350*/  @!P0 SYNCS.PHASECHK.TRANS64 P0, [R0+URZ+0x58], R3 ;  /* 0x00005803000085a7 */ /* 0x000ee400080010ff */
[----:B---3--:R-:W-:Y:S05]  /*b360*/  @!P0 BRA `(.L_x_161) ;  /* 0xfffffffc00f08947 */ /* 0x008fea000383ffff */
[----:B------:R-:W-:Y:S05]  /*b370*/  BRA `(.L_x_162) ;  /* 0xffffff9000b87947 */ /* 0x000fea000383ffff */
.L_x_78:
[----:B-1----:R-:W-:-:S07]  /*b380*/  MOV R0, UR7 ;  /* 0x0000000700007c02 */ /* 0x002fce0008000f00 */
.L_x_163:
[----:B-1----:R1:W3:Y:S02]  /*b390*/  SYNCS.PHASECHK.TRANS64.TRYWAIT P0, [R0+URZ+0x60], R3 ;  /* 0x00006003000075a7 */ /* 0x0022e400080011ff */
[----:B---3--:R-:W-:Y:S05]  /*b3a0*/  @!P0 NANOSLEEP.SYNCS 0x989680 ;  /* 0x009896800000895d */ /* 0x008fea0003900000 */
[----:B------:R-:W3:Y:S02]  /*b3b0*/  @!P0 SYNCS.PHASECHK.TRANS64 P0, [R0+URZ+0x60], R3 ;  /* 0x00006003000085a7 */ /* 0x000ee400080010ff */
[----:B---3--:R-:W-:Y:S05]  /*b3c0*/  @!P0 BRA `(.L_x_163) ;  /* 0xfffffffc00f08947 */ /* 0x008fea000383ffff */
[----:B------:R-:W-:Y:S05]  /*b3d0*/  BRA `(.L_x_164) ;  /* 0xffffff9000a87947 */ /* 0x000fea000383ffff */
.L_x_80:
[----:B--2---:R2:W4:Y:S02]  /*b3e0*/  SYNCS.PHASECHK.TRANS64.TRYWAIT P0, [R0+URZ+0x80], R3 ;  /* 0x00008003000075a7 */ /* 0x00452400080011ff */
[----:B----4-:R-:W-:Y:S05]  /*b3f0*/  @!P0 NANOSLEEP.SYNCS 0x989680 ;  /* 0x009896800000895d */ /* 0x010fea0003900000 */
[----:B------:R-:W4:Y:S02]  /*b400*/  @!P0 SYNCS.PHASECHK.TRANS64 P0, [R0+URZ+0x80], R3 ;  /* 0x00008003000085a7 */ /* 0x000f2400080010ff */
[----:B----4-:R-:W-:Y:S05]  /*b410*/  @!P0 BRA `(.L_x_80) ;  /* 0xfffffffc00f08947 */ /* 0x010fea000383ffff */
[----:B------:R-:W-:Y:S05]  /*b420*/  BRA `(.L_x_165) ;  /* 0xffffff94007c7947 */ /* 0x000fea000383ffff */
.L_x_91:
[----:B-1----:R-:W-:Y:S04]  /*b430*/  MOV R3, UR48 ;  /* 0x0000003000037c02 */ /* 0x002fe80008000f00 */
[----:B------:R1:W3:Y:S03]  /*b440*/  SYNCS.PHASECHK.TRANS64.TRYWAIT P1, [R3+URZ+0x30], R4 ;  /* 0x00003004030075a7 */ /* 0x0002e600080211ff */
[----:B---3--:R-:W-:Y:S05]  /*b450*/  @!P1 NANOSLEEP.SYNCS 0x989680 ;  /* 0x009896800000995d */ /* 0x008fea0003900000 */
[----:B------:R-:W3:Y:S02]  /*b460*/  @!P1 SYNCS.PHASECHK.TRANS64 P1, [R3+URZ+0x30], R4 ;  /* 0x00003004030095a7 */ /* 0x000ee400080210ff */
[----:B---3--:R-:W-:Y:S05]  /*b470*/  @!P1 BRA `(.L_x_91) ;  /* 0xfffffffc00ec9947 */ /* 0x008fea000383ffff */
[----:B------:R-:W-:Y:S05]  /*b480*/  BRA `(.L_x_90) ;  /* 0xffffffa000d07947 */ /* 0x000fea000383ffff */
.L_x_93:
[----:B-1----:R1:W4:Y:S02]  /*b490*/  SYNCS.PHASECHK.TRANS64.TRYWAIT P0, [R87+URZ+0xa0], R0 ;  /* 0x0000a000570075a7 */ /* 0x00232400080011ff */
[----:B----4-:R-:W-:Y:S05]  /*b4a0*/  @!P0 NANOSLEEP.SYNCS 0x989680 ;  /* 0x009896800000895d */ /* 0x010fea0003900000 */
[----:B------:R-:W4:Y:S02]  /*b4b0*/  @!P0 SYNCS.PHASECHK.TRANS64 P0, [R87+URZ+0xa0], R0 ;  /* 0x0000a000570085a7 */ /* 0x000f2400080010ff */
[----:B----4-:R-:W-:Y:S05]  /*b4c0*/  @!P0 BRA `(.L_x_93) ;  /* 0xfffffffc00f08947 */ /* 0x010fea000383ffff */
[----:B------:R-:W-:Y:S05]  /*b4d0*/  BRA `(.L_x_92) ;  /* 0xffffffa400307947 */ /* 0x000fea000383ffff */
.L_x_102:
[----:B--2---:R2:W3:Y:S02]  /*b4e0*/  SYNCS.PHASECHK.TRANS64.TRYWAIT P0, [R3+URZ+0x30], R0 ;  /* 0x00003000030075a7 */ /* 0x0044e400080011ff */
[----:B---3--:R-:W-:Y:S05]  /*b4f0*/  @!P0 NANOSLEEP.SYNCS 0x989680 ;  /* 0x009896800000895d */ /* 0x008fea0003900000 */
[----:B------:R-:W3:Y:S02]  /*b500*/  @!P0 SYNCS.PHASECHK.TRANS64 P0, [R3+URZ+0x30], R0 ;  /* 0x00003000030085a7 */ /* 0x000ee400080010ff */
[----:B---3--:R-:W-:Y:S05]  /*b510*/  @!P0 BRA `(.L_x_102) ;  /* 0xfffffffc00f08947 */ /* 0x008fea000383ffff */
[----:B------:R-:W-:Y:S05]  /*b520*/  BRA `(.L_x_101) ;  /* 0xffffffb400f87947 */ /* 0x000fea000383ffff */
.L_x_110:
[----:B--2---:R2:W3:Y:S02]  /*b530*/  SYNCS.PHASECHK.TRANS64.TRYWAIT P0, [R0+URZ+0x30], R7 ;  /* 0x00003007000075a7 */ /* 0x0044e400080011ff */
[----:B---3--:R-:W-:Y:S05]  /*b540*/  @!P0 NANOSLEEP.SYNCS 0x989680 ;  /* 0x009896800000895d */ /* 0x008fea0003900000 */
[----:B------:R-:W3:Y:S02]  /*b550*/  @!P0 SYNCS.PHASECHK.TRANS64 P0, [R0+URZ+0x30], R7 ;  /* 0x00003007000085a7 */ /* 0x000ee400080010ff */
[----:B---3--:R-:W-:Y:S05]  /*b560*/  @!P0 BRA `(.L_x_110) ;  /* 0xfffffffc00f08947 */ /* 0x008fea000383ffff */
[----:B------:R-:W-:Y:S05]  /*b570*/  BRA `(.L_x_109) ;  /* 0xffffffc800ec7947 */ /* 0x000fea000383ffff */
.L_x_118:
[----:B-1----:R1:W2:Y:S02]  /*b580*/  SYNCS.PHASECHK.TRANS64.TRYWAIT P0, [R3+URZ+0x30], R0 ;  /* 0x00003000030075a7 */ /* 0x0022a400080011ff */
[----:B--2---:R-:W-:Y:S05]  /*b590*/  @!P0 NANOSLEEP.SYNCS 0x989680 ;  /* 0x009896800000895d */ /* 0x004fea0003900000 */
[----:B------:R-:W2:Y:S02]  /*b5a0*/  @!P0 SYNCS.PHASECHK.TRANS64 P0, [R3+URZ+0x30], R0 ;  /* 0x00003000030085a7 */ /* 0x000ea400080010ff */
[----:B--2---:R-:W-:Y:S05]  /*b5b0*/  @!P0 BRA `(.L_x_118) ;  /* 0xfffffffc00f08947 */ /* 0x004fea000383ffff */
[----:B------:R-:W-:Y:S05]  /*b5c0*/  BRA `(.L_x_117) ;  /* 0xffffffdc00e07947 */ /* 0x000fea000383ffff */
        .weak           $__internal_0_$__cuda_sm10x_tcgen05_guardrail_trap_col_being_dealloced_not_returned_by_alloc
        .type           $__internal_0_$__cuda_sm10x_tcgen05_guardrail_trap_col_being_dealloced_not_returned_by_alloc,@function
        .size           $__internal_0_$__cuda_sm10x_tcgen05_guardrail_trap_col_being_dealloced_not_returned_by_alloc,($__internal_1_$__cuda_sm10x_tcgen05_guardrail_trap_phase_invalid_during_alloc - $__internal_0_$__cuda_sm10x_tcgen05_guardrail_trap_col_being_dealloced_not_returned_by_alloc)
$__internal_0_$__cuda_sm10x_tcgen05_guardrail_trap_col_being_dealloced_not_returned_by_alloc:
[----:B------:R-:W-:Y:S05]  /*b5d0*/  BPT.TRAP 0x1 ;  /* 0x000000040000795c */ /* 0x000fea0000300000 */
[----:B------:R-:W-:-:S04]  /*b5e0*/  HFMA2 R3, -RZ, RZ, 0, 0 ;  /* 0x00000000ff037431 */ /* 0x000fc800000001ff */
[----:B------:R-:W-:Y:S05]  /*b5f0*/  RET.REL.NODEC R2 `(_ZN7cutlass13device_kernelINS_4gemm6kernel13GemmUniversalIN4cute5tupleIJiiiiEEENS1_10collective13CollectiveMmaINS1_35MainloopSm100TmaUmmaWarpSpecializedILi3ELi2ELi2ENS5_IJNS4_1CILi1EEESB_SB_EEEEENS5_IJNSA_ILi128EEENSA_ILi256EEENSA_ILi32EEEEEENS_6half_tENS5_IJlSB_lEEESI_SJ_NS4_8TiledMMAINS4_8MMA_AtomIJNS4_20SM100_MMA_F16BF16_SSISI_SI_fLi128ELi256ELNS4_4UMMA5MajorE0ELSO_0ELNSN_7ScaleInE0ELSP_0EEEEEENS4_6LayoutISC_NS5_IJNSA_ILi0EEEST_ST_EEEEENS5_IJNS4_10UnderscoreESW_SW_EEEEENS4_13SM90_TMA_LOADENS4_14ComposedLayoutINS4_7SwizzleILi2ELi4ELi3EEENS4_18smem_ptr_flag_bitsILi16EEENSS_INS5_IJNSA_ILi8EEESG_EEENS5_IJSG_SB_EEEEEEEvNS4_8identityESZ_S19_vS1A_EENS_8epilogue10collective18CollectiveEpilogueINS1C_23Sm100TmaWarpSpecializedILi4ELi2ELi64ELb1ELb0EEEJSH_NS5_IJNSS_ISE_SB_EENSS_INSA_ILi64EEESB_EEEEESI_SJ_SI_SJ_NS1C_6fusion15FusionCallbacksIS1G_NS1L_17LinearCombinationISI_fSI_fLNS_15FloatRoundStyleE2EEESH_S1K_JEEENS4_5SM1004TMEM4LOAD26SM100_TMEM_LOAD_32dp32b64xESZ_NS10_INS11_ILi3ELi4ELi3EEES14_NSS_INS5_IJS15_S1I_EEENS5_IJS1I_SB_EEEEEEENS4_39AutoVectorizingCopyWithAssumedAlignmentILi128EEENS4_14SM90_TMA_STOREES1Z_S21_S21_EEEvvEEEEvNT_6ParamsE) ;  /* 0xffffff4802807950 */ /* 0x000fea0003c3ffff */
        .weak           $__internal_1_$__cuda_sm10x_tcgen05_guardrail_trap_phase_invalid_during_alloc
        .type           $__internal_1_$__cuda_sm10x_tcgen05_guardrail_trap_phase_invalid_during_alloc,@function
        .size           $__internal_1_$__cuda_sm10x_tcgen05_guardrail_trap_phase_invalid_during_alloc,($__internal_2_$__cuda_sm10x_tcgen05_guardrail_trap_unallocated_columns_being_dealloced - $__internal_1_$__cuda_sm10x_tcgen05_guardrail_trap_phase_invalid_during_alloc)
$__internal_1_$__cuda_sm10x_tcgen05_guardrail_trap_phase_invalid_during_alloc:
[----:B------:R-:W-:Y:S05]  /*b600*/  BPT.TRAP 0x1 ;  /* 0x000000040000795c */ /* 0x000fea0000300000 */
[----:B------:R-:W-:-:S04]  /*b610*/  MOV R3, 0x0 ;  /* 0x0000000000037802 */ /* 0x000fc80000000f00 */
[----:B------:R-:W-:Y:S05]  /*b620*/  RET.REL.NODEC R2 `(_ZN7cutlass13device_kernelINS_4gemm6kernel13GemmUniversalIN4cute5tupleIJiiiiEEENS1_10collective13CollectiveMmaINS1_35MainloopSm100TmaUmmaWarpSpecializedILi3ELi2ELi2ENS5_IJNS4_1CILi1EEESB_SB_EEEEENS5_IJNSA_ILi128EEENSA_ILi256EEENSA_ILi32EEEEEENS_6half_tENS5_IJlSB_lEEESI_SJ_NS4_8TiledMMAINS4_8MMA_AtomIJNS4_20SM100_MMA_F16BF16_SSISI_SI_fLi128ELi256ELNS4_4UMMA5MajorE0ELSO_0ELNSN_7ScaleInE0ELSP_0EEEEEENS4_6LayoutISC_NS5_IJNSA_ILi0EEEST_ST_EEEEENS5_IJNS4_10UnderscoreESW_SW_EEEEENS4_13SM90_TMA_LOADENS4_14ComposedLayoutINS4_7SwizzleILi2ELi4ELi3EEENS4_18smem_ptr_flag_bitsILi16EEENSS_INS5_IJNSA_ILi8EEESG_EEENS5_IJSG_SB_EEEEEEEvNS4_8identityESZ_S19_vS1A_EENS_8epilogue10collective18CollectiveEpilogueINS1C_23Sm100TmaWarpSpecializedILi4ELi2ELi64ELb1ELb0EEEJSH_NS5_IJNSS_ISE_SB_EENSS_INSA_ILi64EEESB_EEEEESI_SJ_SI_SJ_NS1C_6fusion15FusionCallbacksIS1G_NS1L_17LinearCombinationISI_fSI_fLNS_15FloatRoundStyleE2EEESH_S1K_JEEENS4_5SM1004TMEM4LOAD26SM100_TMEM_LOAD_32dp32b64xESZ_NS10_INS11_ILi3ELi4ELi3EEES14_NSS_INS5_IJS15_S1I_EEENS5_IJS1I_SB_EEEEEEENS4_39AutoVectorizingCopyWithAssumedAlignmentILi128EEENS4_14SM90_TMA_STOREES1Z_S21_S21_EEEvvEEEEvNT_6ParamsE) ;  /* 0xffffff4802747950 */ /* 0x000fea0003c3ffff */
        .weak           $__internal_2_$__cuda_sm10x_tcgen05_guardrail_trap_unallocated_columns_being_dealloced
        .type           $__internal_2_$__cuda_sm10x_tcgen05_guardrail_trap_unallocated_columns_being_dealloced,@function
        .size           $__internal_2_$__cuda_sm10x_tcgen05_guardrail_trap_unallocated_columns_being_dealloced,(.L_x_167 - $__internal_2_$__cuda_sm10x_tcgen05_guardrail_trap_unallocated_columns_being_dealloced)
$__internal_2_$__cuda_sm10x_tcgen05_guardrail_trap_unallocated_columns_being_dealloced:
[----:B------:R-:W-:Y:S05]  /*b630*/  BPT.TRAP 0x1 ;  /* 0x000000040000795c */ /* 0x000fea0000300000 */
[----:B------:R-:W-:-:S04]  /*b640*/  HFMA2 R3, -RZ, RZ, 0, 0 ;  /* 0x00000000ff037431 */ /* 0x000fc800000001ff */
[----:B------:R-:W-:Y:S05]  /*b650*/  RET.REL.NODEC R2 `(_ZN7cutlass13device_kernelINS_4gemm6kernel13GemmUniversalIN4cute5tupleIJiiiiEEENS1_10collective13CollectiveMmaINS1_35MainloopSm100TmaUmmaWarpSpecializedILi3ELi2ELi2ENS5_IJNS4_1CILi1EEESB_SB_EEEEENS5_IJNSA_ILi128EEENSA_ILi256EEENSA_ILi32EEEEEENS_6half_tENS5_IJlSB_lEEESI_SJ_NS4_8TiledMMAINS4_8MMA_AtomIJNS4_20SM100_MMA_F16BF16_SSISI_SI_fLi128ELi256ELNS4_4UMMA5MajorE0ELSO_0ELNSN_7ScaleInE0ELSP_0EEEEEENS4_6LayoutISC_NS5_IJNSA_ILi0EEEST_ST_EEEEENS5_IJNS4_10UnderscoreESW_SW_EEEEENS4_13SM90_TMA_LOADENS4_14ComposedLayoutINS4_7SwizzleILi2ELi4ELi3EEENS4_18smem_ptr_flag_bitsILi16EEENSS_INS5_IJNSA_ILi8EEESG_EEENS5_IJSG_SB_EEEEEEEvNS4_8identityESZ_S19_vS1A_EENS_8epilogue10collective18CollectiveEpilogueINS1C_23Sm100TmaWarpSpecializedILi4ELi2ELi64ELb1ELb0EEEJSH_NS5_IJNSS_ISE_SB_EENSS_INSA_ILi64EEESB_EEEEESI_SJ_SI_SJ_NS1C_6fusion15FusionCallbacksIS1G_NS1L_17LinearCombinationISI_fSI_fLNS_15FloatRoundStyleE2EEESH_S1K_JEEENS4_5SM1004TMEM4LOAD26SM100_TMEM_LOAD_32dp32b64xESZ_NS10_INS11_ILi3ELi4ELi3EEES14_NSS_INS5_IJS15_S1I_EEENS5_IJS1I_SB_EEEEEEENS4_39AutoVectorizingCopyWithAssumedAlignmentILi128EEENS4_14SM90_TMA_STOREES1Z_S21_S21_EEEvvEEEEvNT_6ParamsE) ;  /* 0xffffff4802687950 */ /* 0x000fea0003c3ffff */
.L_x_166:
[----:B------:R-:W-:-:S00]  /*b660*/  BRA `(.L_x_166) ;  /* 0xfffffffc00fc7947 */ /* 0x000fc0000383ffff */
[----:B------:R-:W-:-:S00]  /*b670*/  NOP ;  /* 0x0000000000007918 */ /* 0x000fc00000000000 */
        /* <DEDUP_REMOVED lines=8> */
.L_x_167:


//--------------------- .nv.global.init           --------------------------
	.section	.nv.global.init,"aw",@progbits
.nv.global.init:
	.type		$str$27,@object
	.size		$str$27,($str$28 - $str$27)
$str$27:
        /*0000*/ 	.byte	0x28, 0x61, 0x64, 0x64, 0x72, 0x65, 0x73, 0x73, 0x20, 0x26, 0x20, 0x6d, 0x61, 0x73, 0x6b, 0x29
        /*0010*/ 	.byte	0x20, 0x3d, 0x3d, 0x20, 0x30, 0x00
	.type		$str$28,@object
	.size		$str$28,($str$26 - $str$28)
$str$28:
        /*0016*/ 	.byte	0x2f, 0x74, 0x6d, 0x70, 0x2f, 0x63, 0x75, 0x74, 0x6c, 0x61, 0x73, 0x73, 0x5f, 0x73, 0x77, 0x65
        /*0026*/ 	.byte	0x65, 0x70, 0x5f, 0x73, 0x72, 0x63, 0x2f, 0x69, 0x6e, 0x63, 0x6c, 0x75, 0x64, 0x65, 0x2f, 0x63
        /*0036*/ 	.byte	0x75, 0x74, 0x65, 0x2f, 0x70, 0x6f, 0x69, 0x6e, 0x74, 0x65, 0x72, 0x5f, 0x66, 0x6c, 0x61, 0x67
        /*0046*/ 	.byte	0x67, 0x65, 0x64, 0x2e, 0x68, 0x70, 0x70, 0x00
	.type		$str$26,@object
	.size		$str$26,($str$25 - $str$26)
$str$26:
        /*004e*/ 	.byte	0x2f, 0x74, 0x6d, 0x70, 0x2f, 0x63, 0x75, 0x74, 0x6c, 0x61, 0x73, 0x73, 0x5f, 0x73, 0x77, 0x65
        /*005e*/ 	.byte	0x65, 0x70, 0x5f, 0x73, 0x72, 0x63, 0x2f, 0x69, 0x6e, 0x63, 0x6c, 0x75, 0x64, 0x65, 0x2f, 0x63
        /*006e*/ 	.byte	0x75, 0x74, 0x65, 0x2f, 0x61, 0x74, 0x6f, 0x6d, 0x2f, 0x63, 0x6f, 0x70, 0x79, 0x5f, 0x74, 0x72
        /*007e*/ 	.byte	0x61, 0x69, 0x74, 0x73, 0x5f, 0x73, 0x6d, 0x31, 0x30, 0x30, 0x2e, 0x68, 0x70, 0x70, 0x00
	.type		$str$25,@object
	.size		$str$25,(__unnamed_1 - $str$25)
$str$25:
        /*008d*/ 	.byte	0x28, 0x28, 0x75, 0x69, 0x6e, 0x74, 0x33, 0x32, 0x5f, 0x74, 0x28, 0x74, 0x68, 0x72, 0x65, 0x61
        /*009d*/ 	.byte	0x64, 0x49, 0x64, 0x78, 0x2e, 0x78, 0x29, 0x20, 0x2f, 0x20, 0x33, 0x32, 0x29, 0x20, 0x25, 0x20
        /*00ad*/ 	.byte	0x34, 0x29, 0x20, 0x3d, 0x3d, 0x20, 0x28, 0x28, 0x28, 0x74, 0x6d, 0x65, 0x6d, 0x5f, 0x61, 0x64
        /*00bd*/ 	.byte	0x64, 0x72, 0x20, 0x3e, 0x3e, 0x20, 0x31, 0x36, 0x29, 0x20, 0x2f, 0x20, 0x33, 0x32, 0x29, 0x20
        /*00cd*/ 	.byte	0x25, 0x20, 0x34, 0x29, 0x00
	.type		__unnamed_1,@object
	.size		__unnamed_1,(__unnamed_2 - __unnamed_1)
__unnamed_1:
        /*00d2*/ 	.byte	0x61, 0x75, 0x74, 0x6f, 0x20, 0x63, 0x75, 0x74, 0x65, 0x3a, 0x3a, 0x61, 0x73, 0x5f, 0x70, 0x6f
        /* <DEDUP_REMOVED lines=24> */
        /*0262*/ 	.byte	0x3e, 0x3e, 0x3e, 0x3e, 0x5d, 0x00
	.type		__unnamed_2,@object
	.size		__unnamed_2,(.L_2 - __unnamed_2)
__unnamed_2:
        /* <DEDUP_REMOVED lines=43> */
        /*0518*/ 	.byte	0x74, 0x65, 0x3a, 0x3a, 0x43, 0x3c, 0x30, 0x3e, 0x3e, 0x3e, 0x3e, 0x5d, 0x00
.L_2:


//--------------------- .nv.shared._ZN7cutlass13device_kernelINS_4gemm6kernel13GemmUniversalIN4cute5tupleIJiiiiEEENS1_10collective13CollectiveMmaINS1_35MainloopSm100TmaUmmaWarpSpecializedILi3ELi2ELi2ENS5_IJNS4_1CILi1EEESB_SB_EEEEENS5_IJNSA_ILi128EEENSA_ILi256EEENSA_ILi32EEEEEENS_6half_tENS5_IJlSB_lEEESI_SJ_NS4_8TiledMMAINS4_8MMA_AtomIJNS4_20SM100_MMA_F16BF16_SSISI_SI_fLi128ELi256ELNS4_4UMMA5MajorE0ELSO_0ELNSN_7ScaleInE0ELSP_0EEEEEENS4_6LayoutISC_NS5_IJNSA_ILi0EEEST_ST_EEEEENS5_IJNS4_10UnderscoreESW_SW_EEEEENS4_13SM90_TMA_LOADENS4_14ComposedLayoutINS4_7SwizzleILi2ELi4ELi3EEENS4_18smem_ptr_flag_bitsILi16EEENSS_INS5_IJNSA_ILi8EEESG_EEENS5_IJSG_SB_EEEEEEEvNS4_8identityESZ_S19_vS1A_EENS_8epilogue10collective18CollectiveEpilogueINS1C_23Sm100TmaWarpSpecializedILi4ELi2ELi64ELb1ELb0EEEJSH_NS5_IJNSS_ISE_SB_EENSS_INSA_ILi64EEESB_EEEEESI_SJ_SI_SJ_NS1C_6fusion15FusionCallbacksIS1G_NS1L_17LinearCombinationISI_fSI_fLNS_15FloatRoundStyleE2EEESH_S1K_JEEENS4_5SM1004TMEM4LOAD26SM100_TMEM_LOAD_32dp32b64xESZ_NS10_INS11_ILi3ELi4ELi3EEES14_NSS_INS5_IJS15_S1I_EEENS5_IJS1I_SB_EEEEEEENS4_39AutoVectorizingCopyWithAssumedAlignmentILi128EEENS4_14SM90_TMA_STOREES1Z_S21_S21_EEEvvEEEEvNT_6ParamsE --------------------------
	.section	.nv.shared._ZN7cutlass13device_kernelINS_4gemm6kernel13GemmUniversalIN4cute5tupleIJiiiiEEENS1_10collective13CollectiveMmaINS1_35MainloopSm100TmaUmmaWarpSpecializedILi3ELi2ELi2ENS5_IJNS4_1CILi1EEESB_SB_EEEEENS5_IJNSA_ILi128EEENSA_ILi256EEENSA_ILi32EEEEEENS_6half_tENS5_IJlSB_lEEESI_SJ_NS4_8TiledMMAINS4_8MMA_AtomIJNS4_20SM100_MMA_F16BF16_SSISI_SI_fLi128ELi256ELNS4_4UMMA5MajorE0ELSO_0ELNSN_7ScaleInE0ELSP_0EEEEEENS4_6LayoutISC_NS5_IJNSA_ILi0EEEST_ST_EEEEENS5_IJNS4_10UnderscoreESW_SW_EEEEENS4_13SM90_TMA_LOADENS4_14ComposedLayoutINS4_7SwizzleILi2ELi4ELi3EEENS4_18smem_ptr_flag_bitsILi16EEENSS_INS5_IJNSA_ILi8EEESG_EEENS5_IJSG_SB_EEEEEEEvNS4_8identityESZ_S19_vS1A_EENS_8epilogue10collective18CollectiveEpilogueINS1C_23Sm100TmaWarpSpecializedILi4ELi2ELi64ELb1ELb0EEEJSH_NS5_IJNSS_ISE_SB_EENSS_INSA_ILi64EEESB_EEEEESI_SJ_SI_SJ_NS1C_6fusion15FusionCallbacksIS1G_NS1L_17LinearCombinationISI_fSI_fLNS_15FloatRoundStyleE2EEESH_S1K_JEEENS4_5SM1004TMEM4LOAD26SM100_TMEM_LOAD_32dp32b64xESZ_NS10_INS11_ILi3ELi4ELi3EEES14_NSS_INS5_IJS15_S1I_EEENS5_IJS1I_SB_EEEEEEENS4_39AutoVectorizingCopyWithAssumedAlignmentILi128EEENS4_14SM90_TMA_STOREES1Z_S21_S21_EEEvvEEEEvNT_6ParamsE,"aw",@nobits
	.sectionflags	@""
	.align	16
	.zero		1024


//--------------------- .nv.shared.reserved.0     --------------------------
	.section	.nv.shared.reserved.0,"aw",@nobits
	.weak		__nv_reservedSMEM_offset_0_alias
	.size		__nv_reservedSMEM_offset_0_alias, 0, 64
	.other		__nv_reservedSMEM_offset_0_alias,@"STO_CUDA_RESERVED_SHARED STV_DEFAULT"
__nv_reservedSMEM_offset_0_alias:
	.zero		0
.nv.shared.reserved.0:
	.zero		64
	.weak		__nv_reservedSMEM_tcgen05_partition
	.type		__nv_reservedSMEM_tcgen05_partition,@object
	.size		__nv_reservedSMEM_tcgen05_partition,(.L_0 - __nv_reservedSMEM_tcgen05_partition)
__nv_reservedSMEM_tcgen05_partition:
	.zero		32
.L_0:


//--------------------- .nv.global                --------------------------
	.section	.nv.global,"aw",@nobits
.nv.global:
	.type		_ZN40_INTERNAL_3268c28c_4_k_cu_45c2b24a_300904cute1_E,@object
	.size		_ZN40_INTERNAL_3268c28c_4_k_cu_45c2b24a_300904cute1_E,(_ZN40_INTERNAL_3268c28c_4_k_cu_45c2b24a_300904cuda3std3__45__cpo6cbeginE - _ZN40_INTERNAL_3268c28c_4_k_cu_45c2b24a_300904cute1_E)
_ZN40_INTERNAL_3268c28c_4_k_cu_45c2b24a_300904cute1_E:
	.zero		1
	.type		_ZN40_INTERNAL_3268c28c_4_k_cu_45c2b24a_300904cuda3std3__45__cpo6cbeginE,@object
	.size		_ZN40_INTERNAL_3268c28c_4_k_cu_45c2b24a_300904cuda3std3__45__cpo6cbeginE,(_ZN40_INTERNAL_3268c28c_4_k_cu_45c2b24a_300904cuda3std3__48in_placeE - _ZN40_INTERNAL_3268c28c_4_k_cu_45c2b24a_300904cuda3std3__45__cpo6cbeginE)
_ZN40_INTERNAL_3268c28c_4_k_cu_45c2b24a_300904cuda3std3__45__cpo6cbeginE:
	.zero		1
	.type		_ZN40_INTERNAL_3268c28c_4_k_cu_45c2b24a_300904cuda3std3__48in_placeE,@object
	.size		_ZN40_INTERNAL_3268c28c_4_k_cu_45c2b24a_300904cuda3std3__48in_placeE,(_ZN40_INTERNAL_3268c28c_4_k_cu_45c2b24a_300904cuda3std6ranges3__45__cpo9iter_moveE - _ZN40_INTERNAL_3268c28c_4_k_cu_45c2b24a_300904cuda3std3__48in_placeE)
_ZN40_INTERNAL_3268c28c_4_k_cu_45c2b24a_300904cuda3std3__48in_placeE:
	.zero		1
	.type		_ZN40_INTERNAL_3268c28c_4_k_cu_45c2b24a_300904cuda3std6ranges3__45__cpo9iter_moveE,@object
	.size		_ZN40_INTERNAL_3268c28c_4_k_cu_45c2b24a_300904cuda3std6ranges3__45__cpo9iter_moveE,(_ZN40_INTERNAL_3268c28c_4_k_cu_45c2b24a_300904cuda3std3__45__cpo5beginE - _ZN40_INTERNAL_3268c28c_4_k_cu_45c2b24a_300904cuda3std6ranges3__45__cpo9iter_moveE)
_ZN40_INTERNAL_3268c28c_4_k_cu_45c2b24a_300904cuda3std6ranges3__45__cpo9iter_moveE:
	.zero		1
	.type		_ZN40_INTERNAL_3268c28c_4_k_cu_45c2b24a_300904cuda3std3__45__cpo5beginE,@object
	.size		_ZN40_INTERNAL_3268c28c_4_k_cu_45c2b24a_300904cuda3std3__45__cpo5beginE,(_ZN40_INTERNAL_3268c28c_4_k_cu_45c2b24a_300904cuda3std3__442_GLOBAL__N__3268c28c_4_k_cu_45c2b24a_300906ignoreE - _ZN40_INTERNAL_3268c28c_4_k_cu_45c2b24a_300904cuda3std3__45__cpo5beginE)
_ZN40_INTERNAL_3268c28c_4_k_cu_45c2b24a_300904cuda3std3__45__cpo5beginE:
	.zero		1
	.type		_ZN40_INTERNAL_3268c28c_4_k_cu_45c2b24a_300904cuda3std3__442_GLOBAL__N__3268c28c_4_k_cu_45c2b24a_300906ignoreE,@object
	.size		_ZN40_INTERNAL_3268c28c_4_k_cu_45c2b24a_300904cuda3std3__442_GLOBAL__N__3268c28c_4_k_cu_45c2b24a_300906ignoreE,(_ZN40_INTERNAL_3268c28c_4_k_cu_45c2b24a_300904cute7productE - _ZN40_INTERNAL_3268c28c_4_k_cu_45c2b24a_300904cuda3std3__442_GLOBAL__N__3268c28c_4_k_cu_45c2b24a_300906ignoreE)
_ZN40_INTERNAL_3268c28c_4_k_cu_45c2b24a_300904cuda3std3__442_GLOBAL__N__3268c28c_4_k_cu_45c2b24a_300906ignoreE:
	.zero		1
	.type		_ZN40_INTERNAL_3268c28c_4_k_cu_45c2b24a_300904cute7productE,@object
	.size		_ZN40_INTERNAL_3268c28c_4_k_cu_45c2b24a_300904cute7productE,(_ZN40_INTERNAL_3268c28c_4_k_cu_45c2b24a_300904cuda3std3__45__cpo3endE - _ZN40_INTERNAL_3268c28c_4_k_cu_45c2b24a_300904cute7productE)
_ZN40_INTERNAL_3268c28c_4_k_cu_45c2b24a_300904cute7productE:
	.zero		1
	.type		_ZN40_INTERNAL_3268c28c_4_k_cu_45c2b24a_300904cuda3std3__45__cpo3endE,@object
	.size		_ZN40_INTERNAL_3268c28c_4_k_cu_45c2b24a_300904cuda3std3__45__cpo3endE,(_ZN40_INTERNAL_3268c28c_4_k_cu_45c2b24a_300904cuda3std3__419piecewise_constructE - _ZN40_INTERNAL_3268c28c_4_k_cu_45c2b24a_300904cuda3std3__45__cpo3endE)
_ZN40_INTERNAL_3268c28c_4_k_cu_45c2b24a_300904cuda3std3__45__cpo3endE:
	.zero		1
	.type		_ZN40_INTERNAL_3268c28c_4_k_cu_45c2b24a_300904cuda3std3__419piecewise_constructE,@object
	.size		_ZN40_INTERNAL_3268c28c_4_k_cu_45c2b24a_300904cuda3std3__419piecewise_constructE,(_ZN40_INTERNAL_3268c28c_4_k_cu_45c2b24a_300904cuda3std3__45__cpo4cendE - _ZN40_INTERNAL_3268c28c_4_k_cu_45c2b24a_300904cuda3std3__419piecewise_constructE)
_ZN40_INTERNAL_3268c28c_4_k_cu_45c2b24a_300904cuda3std3__419piecewise_constructE:
	.zero		1
	.type		_ZN40_INTERNAL_3268c28c_4_k_cu_45c2b24a_300904cuda3std3__45__cpo4cendE,@object
	.size		_ZN40_INTERNAL_3268c28c_4_k_cu_45c2b24a_300904cuda3std3__45__cpo4cendE,(_ZN40_INTERNAL_3268c28c_4_k_cu_45c2b24a_300904cuda3std6ranges3__45__cpo4swapE - _ZN40_INTERNAL_3268c28c_4_k_cu_45c2b24a_300904cuda3std3__45__cpo4cendE)
_ZN40_INTERNAL_3268c28c_4_k_cu_45c2b24a_300904cuda3std3__45__cpo4cendE:
	.zero		1
	.type		_ZN40_INTERNAL_3268c28c_4_k_cu_45c2b24a_300904cuda3std6ranges3__45__cpo4swapE,@object
	.size		_ZN40_INTERNAL_3268c28c_4_k_cu_45c2b24a_300904cuda3std6ranges3__45__cpo4swapE,(.L_10 - _ZN40_INTERNAL_3268c28c_4_k_cu_45c2b24a_300904cuda3std6ranges3__45__cpo4swapE)
_ZN40_INTERNAL_3268c28c_4_k_cu_45c2b24a_300904cuda3std6ranges3__45__cpo4swapE:
	.zero		1
.L_10:


//--------------------- .nv.constant0._ZN7cutlass13device_kernelINS_4gemm6kernel13GemmUniversalIN4cute5tupleIJiiiiEEENS1_10collective13CollectiveMmaINS1_35MainloopSm100TmaUmmaWarpSpecializedILi3ELi2ELi2ENS5_IJNS4_1CILi1EEESB_SB_EEEEENS5_IJNSA_ILi128EEENSA_ILi256EEENSA_ILi32EEEEEENS_6half_tENS5_IJlSB_lEEESI_SJ_NS4_8TiledMMAINS4_8MMA_AtomIJNS4_20SM100_MMA_F16BF16_SSISI_SI_fLi128ELi256ELNS4_4UMMA5MajorE0ELSO_0ELNSN_7ScaleInE0ELSP_0EEEEEENS4_6LayoutISC_NS5_IJNSA_ILi0EEEST_ST_EEEEENS5_IJNS4_10UnderscoreESW_SW_EEEEENS4_13SM90_TMA_LOADENS4_14ComposedLayoutINS4_7SwizzleILi2ELi4ELi3EEENS4_18smem_ptr_flag_bitsILi16EEENSS_INS5_IJNSA_ILi8EEESG_EEENS5_IJSG_SB_EEEEEEEvNS4_8identityESZ_S19_vS1A_EENS_8epilogue10collective18CollectiveEpilogueINS1C_23Sm100TmaWarpSpecializedILi4ELi2ELi64ELb1ELb0EEEJSH_NS5_IJNSS_ISE_SB_EENSS_INSA_ILi64EEESB_EEEEESI_SJ_SI_SJ_NS1C_6fusion15FusionCallbacksIS1G_NS1L_17LinearCombinationISI_fSI_fLNS_15FloatRoundStyleE2EEESH_S1K_JEEENS4_5SM1004TMEM4LOAD26SM100_TMEM_LOAD_32dp32b64xESZ_NS10_INS11_ILi3ELi4ELi3EEES14_NSS_INS5_IJS15_S1I_EEENS5_IJS1I_SB_EEEEEEENS4_39AutoVectorizingCopyWithAssumedAlignmentILi128EEENS4_14SM90_TMA_STOREES1Z_S21_S21_EEEvvEEEEvNT_6ParamsE --------------------------
	.section	.nv.constant0._ZN7cutlass13device_kernelINS_4gemm6kernel13GemmUniversalIN4cute5tupleIJiiiiEEENS1_10collective13CollectiveMmaINS1_35MainloopSm100TmaUmmaWarpSpecializedILi3ELi2ELi2ENS5_IJNS4_1CILi1EEESB_SB_EEEEENS5_IJNSA_ILi128EEENSA_ILi256EEENSA_ILi32EEEEEENS_6half_tENS5_IJlSB_lEEESI_SJ_NS4_8TiledMMAINS4_8MMA_AtomIJNS4_20SM100_MMA_F16BF16_SSISI_SI_fLi128ELi256ELNS4_4UMMA5MajorE0ELSO_0ELNSN_7ScaleInE0ELSP_0EEEEEENS4_6LayoutISC_NS5_IJNSA_ILi0EEEST_ST_EEEEENS5_IJNS4_10UnderscoreESW_SW_EEEEENS4_13SM90_TMA_LOADENS4_14ComposedLayoutINS4_7SwizzleILi2ELi4ELi3EEENS4_18smem_ptr_flag_bitsILi16EEENSS_INS5_IJNSA_ILi8EEESG_EEENS5_IJSG_SB_EEEEEEEvNS4_8identityESZ_S19_vS1A_EENS_8epilogue10collective18CollectiveEpilogueINS1C_23Sm100TmaWarpSpecializedILi4ELi2ELi64ELb1ELb0EEEJSH_NS5_IJNSS_ISE_SB_EENSS_INSA_ILi64EEESB_EEEEESI_SJ_SI_SJ_NS1C_6fusion15FusionCallbacksIS1G_NS1L_17LinearCombinationISI_fSI_fLNS_15FloatRoundStyleE2EEESH_S1K_JEEENS4_5SM1004TMEM4LOAD26SM100_TMEM_LOAD_32dp32b64xESZ_NS10_INS11_ILi3ELi4ELi3EEES14_NSS_INS5_IJS15_S1I_EEENS5_IJS1I_SB_EEEEEEENS4_39AutoVectorizingCopyWithAssumedAlignmentILi128EEENS4_14SM90_TMA_STOREES1Z_S21_S21_EEEvvEEEEvNT_6ParamsE,"a",@progbits
	.sectionflags	@""
	.align	4
.nv.constant0._ZN7cutlass13device_kernelINS_4gemm6kernel13GemmUniversalIN4cute5tupleIJiiiiEEENS1_10collective13CollectiveMmaINS1_35MainloopSm100TmaUmmaWarpSpecializedILi3ELi2ELi2ENS5_IJNS4_1CILi1EEESB_SB_EEEEENS5_IJNSA_ILi128EEENSA_ILi256EEENSA_ILi32EEEEEENS_6half_tENS5_IJlSB_lEEESI_SJ_NS4_8TiledMMAINS4_8MMA_AtomIJNS4_20SM100_MMA_F16BF16_SSISI_SI_fLi128ELi256ELNS4_4UMMA5MajorE0ELSO_0ELNSN_7ScaleInE0ELSP_0EEEEEENS4_6LayoutISC_NS5_IJNSA_ILi0EEEST_ST_EEEEENS5_IJNS4_10UnderscoreESW_SW_EEEEENS4_13SM90_TMA_LOADENS4_14ComposedLayoutINS4_7SwizzleILi2ELi4ELi3EEENS4_18smem_ptr_flag_bitsILi16EEENSS_INS5_IJNSA_ILi8EEESG_EEENS5_IJSG_SB_EEEEEEEvNS4_8identityESZ_S19_vS1A_EENS_8epilogue10collective18CollectiveEpilogueINS1C_23Sm100TmaWarpSpecializedILi4ELi2ELi64ELb1ELb0EEEJSH_NS5_IJNSS_ISE_SB_EENSS_INSA_ILi64EEESB_EEEEESI_SJ_SI_SJ_NS1C_6fusion15FusionCallbacksIS1G_NS1L_17LinearCombinationISI_fSI_fLNS_15FloatRoundStyleE2EEESH_S1K_JEEENS4_5SM1004TMEM4LOAD26SM100_TMEM_LOAD_32dp32b64xESZ_NS10_INS11_ILi3ELi4ELi3EEES14_NSS_INS5_IJS15_S1I_EEENS5_IJS1I_SB_EEEEEEENS4_39AutoVectorizingCopyWithAssumedAlignmentILi128EEENS4_14SM90_TMA_STOREES1Z_S21_S21_EEEvvEEEEvNT_6ParamsE:
	.zero		2944


//--------------------- SYMBOLS --------------------------

	.type		.nv.reservedSmem.offset0,@object
	.size		.nv.reservedSmem.offset0,0x4
	.type		.nv.reservedSmem.cap,@object
	.size		.nv.reservedSmem.cap,0x4
	.type		__assertfail,@function
